def gluon_wgmma(
    a_ptr,
    b_ptr,
    c_ptr,
    M,
    N,
    K,
    stride_am,
    stride_bk,
    stride_cm,
    BLOCK_M: gl.constexpr,
    BLOCK_N: gl.constexpr,
    BLOCK_K: gl.constexpr,
    DTYPE: gl.constexpr,
    A_LAYOUT: gl.constexpr,
    B_LAYOUT: gl.constexpr,
    C_LAYOUT: gl.constexpr,
    B_SHAPE: gl.constexpr,
    TRANS_B: gl.constexpr,
    NUM_BUFFERS: gl.constexpr,
    NUM_WARPS: gl.constexpr,
):
    a_desc = tma.make_tensor_descriptor(
        a_ptr, [M, K], [stride_am, 1], [BLOCK_M, BLOCK_K], A_LAYOUT
    )
    b_desc = tma.make_tensor_descriptor(
        b_ptr,
        [N, K] if TRANS_B else [K, N],
        [stride_bk, 1],
        B_SHAPE,
        B_LAYOUT,
    )
    c_desc = tma.make_tensor_descriptor(
        c_ptr, [M, N], [stride_cm, 1], [BLOCK_M, BLOCK_N], C_LAYOUT
    )

    a_bufs = gl.allocate_shared_memory(
        DTYPE, [NUM_BUFFERS, BLOCK_M, BLOCK_K], A_LAYOUT
    )
    b_bufs = gl.allocate_shared_memory(DTYPE, [NUM_BUFFERS] + B_SHAPE, B_LAYOUT)

    pid_m = gl.program_id(0)
    pid_n = gl.program_id(1)
    off_m = pid_m * BLOCK_M
    off_n = pid_n * BLOCK_N

    mma_layout: gl.constexpr = pick_wgmma_layout(DTYPE, BLOCK_M, BLOCK_N, NUM_WARPS)
    acc = warpgroup_mma_init(
        gl.zeros((BLOCK_M, BLOCK_N), dtype=gl.float32, layout=mma_layout)
    )

    bars = gl.allocate_shared_memory(
        gl.int64, [NUM_BUFFERS, 1], mbarrier.MBarrierLayout()
    )
    for i in gl.static_range(NUM_BUFFERS):
        mbarrier.init(bars.index(i), count=1)
    idx = 0
    phase = 0

    for k in range(0, K, BLOCK_K):
        a = a_bufs.index(idx)
        b = b_bufs.index(idx)
        bar = bars.index(idx)
        mbarrier.expect(bar, a_desc.block_type.nbytes + b_desc.block_type.nbytes)
        tma.async_copy_global_to_shared(a_desc, [off_m, k], bar, a)
        tma.async_copy_global_to_shared(
            b_desc, [off_n, k] if TRANS_B else [k, off_n], bar, b
        )
        mbarrier.wait(bar, phase=phase)

        if TRANS_B:
            b = b.permute((1, 0))
        acc = warpgroup_mma_wait(num_outstanding=0, deps=(acc,))
        acc = warpgroup_mma(a, b, acc, is_async=True)

        idx += 1
        if idx == NUM_BUFFERS:
            idx = 0
            phase ^= 1

    acc = warpgroup_mma_wait(num_outstanding=0, deps=(acc,))
    for i in gl.static_range(NUM_BUFFERS):
        mbarrier.invalidate(bars.index(i))

    c_smem = gl.allocate_shared_memory(DTYPE, [BLOCK_M, BLOCK_N], C_LAYOUT)
    c_smem.store(acc.to(DTYPE))
    fence_async_shared()
    tma.async_copy_shared_to_global(c_desc, [off_m, off_n], c_smem)
    tma.store_wait(pendings=0)

# config = {"BLOCK_K": 32, "BLOCK_M": 64, "BLOCK_N": 64, "arch": "sm_90", "dtype": "fp16", "num_buffers": 2, "num_warps": 8, "trans_b": 1}
# arch = sm_90


// ===== COMPILED SASS (sm_90a) =====

	.target	sm_90a

	.elftype	@"ET_EXEC"


//--------------------- .note.nv.tkinfo           --------------------------
	.section	.note.nv.tkinfo,"",@"SHT_NOTE"
	.sectionflags	@"SHF_NOTE_NV_TKINFO"
	.tkinfo
        /*0018*/ 	.word	0x00000002
        /*0030*/ 	.string	""
        /*0030*/ 	.string	"ptxas"
        /*0030*/ 	.string	"Cuda compilation tools, release 13.0, V13.0.88"
        /*0030*/ 	.string	"Build cuda_13.0.r13.0/compiler.36424714_0"
        /*0030*/ 	.string	"-v  -suppress-debug-info  -lineinfo  -arch sm_90a "



//--------------------- .note.nv.cuinfo           --------------------------
	.section	.note.nv.cuinfo,"",@"SHT_NOTE"
	.sectionflags	@"SHF_NOTE_NV_CUINFO"
        /*0018*/ 	.short	0x0002
        /*001a*/ 	.short	0x005a
        /*001c*/ 	.short	0x0082
	.zero		2


//--------------------- .nv.info                  --------------------------
	.section	.nv.info,"",@"SHT_CUDA_INFO"
	.align	4


	//----- nvinfo : EIATTR_REGCOUNT
	.align		4
        /*0000*/ 	.byte	0x04, 0x2f
        /*0002*/ 	.short	(.L_1 - .L_0)
	.align		4
.L_0:
        /*0004*/ 	.word	index@(gluon_wgmma)
        /*0008*/ 	.word	0x0000002a


	//----- nvinfo : EIATTR_FRAME_SIZE
	.align		4
.L_1:
        /*000c*/ 	.byte	0x04, 0x11
        /*000e*/ 	.short	(.L_3 - .L_2)
	.align		4
.L_2:
        /*0010*/ 	.word	index@(gluon_wgmma)
        /*0014*/ 	.word	0x00000000


	//----- nvinfo : EIATTR_MIN_STACK_SIZE
	.align		4
.L_3:
        /*0018*/ 	.byte	0x04, 0x12
        /*001a*/ 	.short	(.L_5 - .L_4)
	.align		4
.L_4:
        /*001c*/ 	.word	index@(gluon_wgmma)
        /*0020*/ 	.word	0x00000000
.L_5:


//--------------------- .nv.compat                --------------------------
	.section	.nv.compat,"",@"SHT_CUDA_COMPAT_INFO"
	.align	4
        /*0000*/ 	.byte	0x02, 0x09, 0x01, 0x00, 0x02, 0x02, 0x04, 0x00, 0x02, 0x05, 0x05, 0x00, 0x03, 0x07, 0x01, 0x01
        /*0010*/ 	.byte	0x02, 0x03, 0x03, 0x00, 0x02, 0x06, 0x01, 0x00, 0x04, 0x0b, 0x08, 0x00, 0x00, 0x00, 0x00, 0x00
        /*0020*/ 	.byte	0x00, 0x00, 0x00, 0x00


//--------------------- .nv.info.gluon_wgmma      --------------------------
	.section	.nv.info.gluon_wgmma,"",@"SHT_CUDA_INFO"
	.sectionflags	@""
	.align	4


	//----- nvinfo : EIATTR_CUDA_API_VERSION
	.align		4
        /*0000*/ 	.byte	0x04, 0x37
        /*0002*/ 	.short	(.L_7 - .L_6)
.L_6:
        /*0004*/ 	.word	0x00000082


	//----- nvinfo : EIATTR_KPARAM_INFO
	.align		4
.L_7:
        /*0008*/ 	.byte	0x04, 0x17
        /*000a*/ 	.short	(.L_9 - .L_8)
.L_8:
        /*000c*/ 	.word	0x00000000
        /*0010*/ 	.short	0x000a
        /*0012*/ 	.short	0x0048
        /*0014*/ 	.byte	0x00, 0xf4, 0x21, 0x00


	//----- nvinfo : EIATTR_KPARAM_INFO
	.align		4
.L_9:
        /*0018*/ 	.byte	0x04, 0x17
        /*001a*/ 	.short	(.L_11 - .L_10)
.L_10:
        /*001c*/ 	.word	0x00000000
        /*0020*/ 	.short	0x0009
        /*0022*/ 	.short	0x0040
        /*0024*/ 	.byte	0x00, 0xf4, 0x21, 0x00


	//----- nvinfo : EIATTR_KPARAM_INFO
	.align		4
.L_11:
        /*0028*/ 	.byte	0x04, 0x17
        /*002a*/ 	.short	(.L_13 - .L_12)
.L_12:
        /*002c*/ 	.word	0x00000000
        /*0030*/ 	.short	0x0008
        /*0032*/ 	.short	0x0038
        /*0034*/ 	.byte	0x00, 0xf0, 0x21, 0x00


	//----- nvinfo : EIATTR_KPARAM_INFO
	.align		4
.L_13:
        /*0038*/ 	.byte	0x04, 0x17
        /*003a*/ 	.short	(.L_15 - .L_14)
.L_14:
        /*003c*/ 	.word	0x00000000
        /*0040*/ 	.short	0x0007
        /*0042*/ 	.short	0x0030
        /*0044*/ 	.byte	0x00, 0xf0, 0x21, 0x00


	//----- nvinfo : EIATTR_KPARAM_INFO
	.align		4
.L_15:
        /*0048*/ 	.byte	0x04, 0x17
        /*004a*/ 	.short	(.L_17 - .L_16)
.L_16:
        /*004c*/ 	.word	0x00000000
        /*0050*/ 	.short	0x0006
        /*0052*/ 	.short	0x0028
        /*0054*/ 	.byte	0x00, 0xf0, 0x21, 0x00


	//----- nvinfo : EIATTR_KPARAM_INFO
	.align		4
.L_17:
        /*0058*/ 	.byte	0x04, 0x17
        /*005a*/ 	.short	(.L_19 - .L_18)
.L_18:
        /*005c*/ 	.word	0x00000000
        /*0060*/ 	.short	0x0005
        /*0062*/ 	.short	0x0020
        /*0064*/ 	.byte	0x00, 0xf0, 0x11, 0x00


	//----- nvinfo : EIATTR_KPARAM_INFO
	.align		4
.L_19:
        /*0068*/ 	.byte	0x04, 0x17
        /*006a*/ 	.short	(.L_21 - .L_20)
.L_20:
        /*006c*/ 	.word	0x00000000
        /*0070*/ 	.short	0x0004
        /*0072*/ 	.short	0x001c
        /*0074*/ 	.byte	0x00, 0xf0, 0x11, 0x00


	//----- nvinfo : EIATTR_KPARAM_INFO
	.align		4
.L_21:
        /*0078*/ 	.byte	0x04, 0x17
        /*007a*/ 	.short	(.L_23 - .L_22)
.L_22:
        /*007c*/ 	.word	0x00000000
        /*0080*/ 	.short	0x0003
        /*0082*/ 	.short	0x0018
        /*0084*/ 	.byte	0x00, 0xf0, 0x11, 0x00


	//----- nvinfo : EIATTR_KPARAM_INFO
	.align		4
.L_23:
        /*0088*/ 	.byte	0x04, 0x17
        /*008a*/ 	.short	(.L_25 - .L_24)
.L_24:
        /*008c*/ 	.word	0x00000000
        /*0090*/ 	.short	0x0002
        /*0092*/ 	.short	0x0010
        /*0094*/ 	.byte	0x00, 0xf4, 0x21, 0x00


	//----- nvinfo : EIATTR_KPARAM_INFO
	.align		4
.L_25:
        /*0098*/ 	.byte	0x04, 0x17
        /*009a*/ 	.short	(.L_27 - .L_26)
.L_26:
        /*009c*/ 	.word	0x00000000
        /*00a0*/ 	.short	0x0001
        /*00a2*/ 	.short	0x0008
        /*00a4*/ 	.byte	0x00, 0xf4, 0x21, 0x00


	//----- nvinfo : EIATTR_KPARAM_INFO
	.align		4
.L_27:
        /*00a8*/ 	.byte	0x04, 0x17
        /*00aa*/ 	.short	(.L_29 - .L_28)
.L_28:
        /*00ac*/ 	.word	0x00000000
        /*00b0*/ 	.short	0x0000
        /*00b2*/ 	.short	0x0000
        /*00b4*/ 	.byte	0x00, 0xf4, 0x21, 0x00


	//----- nvinfo : EIATTR_SPARSE_MMA_MASK
	.align		4
.L_29:
        /*00b8*/ 	.byte	0x03, 0x50
        /*00ba*/ 	.short	0x0000


	//----- nvinfo : EIATTR_MAXREG_COUNT
	.align		4
        /*00bc*/ 	.byte	0x03, 0x1b
        /*00be*/ 	.short	0x00ff


	//----- nvinfo : EIATTR_NUM_BARRIERS
	.align		4
        /*00c0*/ 	.byte	0x02, 0x4c
        /*00c2*/ 	.byte	0x01
	.zero		1


	//----- nvinfo : EIATTR_MERCURY_ISA_VERSION
	.align		4
        /*00c4*/ 	.byte	0x03, 0x5f
        /*00c6*/ 	.short	0x0101


	//----- nvinfo : EIATTR_INT_WARP_WIDE_INSTR_OFFSETS
	.align		4
        /*00c8*/ 	.byte	0x04, 0x31
        /*00ca*/ 	.short	(.L_31 - .L_30)


	//   ....[0]....
.L_30:
        /*00cc*/ 	.word	0x000012f0


	//   ....[1]....
        /*00d0*/ 	.word	0x00001310


	//   ....[2]....
        /*00d4*/ 	.word	0x000013c0


	//   ....[3]....
        /*00d8*/ 	.word	0x00001600


	//   ....[4]....
        /*00dc*/ 	.word	0x00001610


	//   ....[5]....
        /*00e0*/ 	.word	0x00001690


	//   ....[6]....
        /*00e4*/ 	.word	0x000016a0


	//   ....[7]....
        /*00e8*/ 	.word	0x00001ad0


	//   ....[8]....
        /*00ec*/ 	.word	0x00001ae0


	//----- nvinfo : EIATTR_COOP_GROUP_MASK_REGIDS
	.align		4
.L_31:
        /*00f0*/ 	.byte	0x04, 0x29
        /*00f2*/ 	.short	(.L_33 - .L_32)


	//   ....[0]....
.L_32:
        /*00f4*/ 	.word	0xffffffff


	//   ....[1]....
        /*00f8*/ 	.word	0xffffffff


	//   ....[2]....
        /*00fc*/ 	.word	0xffffffff


	//----- nvinfo : EIATTR_COOP_GROUP_INSTR_OFFSETS
	.align		4
.L_33:
        /*0100*/ 	.byte	0x04, 0x28
        /*0102*/ 	.short	(.L_35 - .L_34)


	//   ....[0]....
.L_34:
        /*0104*/ 	.word	0x00000150


	//   ....[1]....
        /*0108*/ 	.word	0x00000700


	//   ....[2]....
        /*010c*/ 	.word	0x00000cf0


	//----- nvinfo : EIATTR_MBARRIER_INSTR_OFFSETS
	.align		4
.L_35:
        /*0110*/ 	.byte	0x04, 0x39
        /*0112*/ 	.short	(.L_37 - .L_36)


	//   ....[0]....
.L_36:
        /*0114*/ 	.word	0x00001400
        /*0118*/ 	.word	0x000000ff
        /*011c*/ 	.word	0x00004000
        /*0120*/ 	.short	0x0100
        /*0122*/ 	.byte	0x08
	.zero		1


	//   ....[1]....
        /*0124*/ 	.word	0x00001420
        /*0128*/ 	.word	0x000000ff
        /*012c*/ 	.word	0x00004008
        /*0130*/ 	.short	0x0100
        /*0132*/ 	.byte	0x08
	.zero		1


	//   ....[2]....
        /*0134*/ 	.word	0x00001780
        /*0138*/ 	.word	0x000000ff
        /*013c*/ 	.word	0x00004000
        /*0140*/ 	.short	0x010a
        /*0142*/ 	.byte	0x21
	.zero		1


	//   ....[3]....
        /*0144*/ 	.word	0x00001a10
        /*0148*/ 	.word	0x000000ff
        /*014c*/ 	.word	0x00004000
        /*0150*/ 	.short	0x0108
        /*0152*/ 	.byte	0x08
	.zero		1


	//   ....[4]....
        /*0154*/ 	.word	0x00001ab0
        /*0158*/ 	.word	0x000000ff
        /*015c*/ 	.word	0x00004008
        /*0160*/ 	.short	0x0108
        /*0162*/ 	.byte	0x08
	.zero		1


	//   ....[5]....
        /*0164*/ 	.word	0x00001ba0
        /*0168*/ 	.word	0x000000ff
        /*016c*/ 	.word	0x00004000
        /*0170*/ 	.short	0x010a
        /*0172*/ 	.byte	0x21
	.zero		1


	//----- nvinfo : EIATTR_NUM_MBARRIERS
	.align		4
.L_37:
        /*0174*/ 	.byte	0x03, 0x38
        /*0176*/ 	.short	0x0002


	//----- nvinfo : EIATTR_EXIT_INSTR_OFFSETS
	.align		4
        /*0178*/ 	.byte	0x04, 0x1c
        /*017a*/ 	.short	(.L_39 - .L_38)


	//   ....[0]....
.L_38:
        /*017c*/ 	.word	0x00001b90


	//----- nvinfo : EIATTR_REQNTID
	.align		4
.L_39:
        /*0180*/ 	.byte	0x04, 0x10
        /*0182*/ 	.short	(.L_41 - .L_40)
.L_40:
        /*0184*/ 	.word	0x00000100
        /*0188*/ 	.word	0x00000001
        /*018c*/ 	.word	0x00000001


	//----- nvinfo : EIATTR_CRS_STACK_SIZE
	.align		4
.L_41:
        /*0190*/ 	.byte	0x04, 0x1e
        /*0192*/ 	.short	(.L_43 - .L_42)
.L_42:
        /*0194*/ 	.word	0x00000000


	//----- nvinfo : EIATTR_CBANK_PARAM_SIZE
	.align		4
.L_43:
        /*0198*/ 	.byte	0x03, 0x19
        /*019a*/ 	.short	0x0050


	//----- nvinfo : EIATTR_PARAM_CBANK
	.align		4
        /*019c*/ 	.byte	0x04, 0x0a
        /*019e*/ 	.short	(.L_45 - .L_44)
	.align		4
.L_44:
        /*01a0*/ 	.word	index@(.nv.constant0.gluon_wgmma)
        /*01a4*/ 	.short	0x0210
        /*01a6*/ 	.short	0x0050


	//----- nvinfo : EIATTR_SW_WAR
	.align		4
.L_45:
        /*01a8*/ 	.byte	0x04, 0x36
        /*01aa*/ 	.short	(.L_47 - .L_46)
.L_46:
        /*01ac*/ 	.word	0x00000008
.L_47:


//--------------------- .nv.callgraph             --------------------------
	.section	.nv.callgraph,"",@"SHT_CUDA_CALLGRAPH"
	.align	4
	.sectionentsize	8
	.align		4
        /*0000*/ 	.word	0x00000000
	.align		4
        /*0004*/ 	.word	0xffffffff
	.align		4
        /*0008*/ 	.word	0x00000000
	.align		4
        /*000c*/ 	.word	0xfffffffe
	.align		4
        /*0010*/ 	.word	0x00000000
	.align		4
        /*0014*/ 	.word	0xfffffffd
	.align		4
        /*0018*/ 	.word	0x00000000
	.align		4
        /*001c*/ 	.word	0xfffffffc


//--------------------- .text.gluon_wgmma         --------------------------
	.section	.text.gluon_wgmma,"ax",@progbits
	.align	128
        .global         gluon_wgmma
        .type           gluon_wgmma,@function
        .size           gluon_wgmma,(.L_x_52 - gluon_wgmma)
        .other          gluon_wgmma,@"STO_CUDA_ENTRY STV_DEFAULT"
gluon_wgmma:
.text.gluon_wgmma:
[----:B------:R-:W-:Y:S01]  /*0000*/  LDC R1, c[0x0][0x28] ;  /* 0x00000a00ff017b82 */ /* 0x000fe20000000800 */
[----:B------:R-:W1:Y:S07]  /*0010*/  S2R R0, SR_TID.X ;  /* 0x0000000000007919 */ /* 0x000e6e0000002100 */
[----:B------:R-:W2:Y:S01]  /*0020*/  S2UR UR4, SR_CgaCtaId ;  /* 0x00000000000479c3 */ /* 0x000ea20000008800 */
[----:B------:R-:W-:Y:S01]  /*0030*/  UMOV UR8, 0x400 ;  /* 0x0000040000087882 */ /* 0x000fe20000000000 */
[----:B------:R-:W-:Y:S01]  /*0040*/  ULDC UR6, c[0x0][0xc] ;  /* 0x0000030000067ab9 */ /* 0x000fe20000000800 */
[----:B------:R-:W-:Y:S01]  /*0050*/  ULDC.64 UR28, c[0x0][0x250] ;  /* 0x00009400001c7ab9 */ /* 0x000fe20000000a00 */
[----:B------:R-:W-:Y:S04]  /*0060*/  BSSY B0, `(.L_x_0) ;  /* 0x000001f000007945 */ /* 0x000fe80003800000 */
[----:B------:R-:W3:Y:S08]  /*0070*/  LDC R2, c[0x0][0x228] ;  /* 0x00008a00ff027b82 */ /* 0x000ef00000000800 */
[----:B------:R-:W4:Y:S08]  /*0080*/  LDC R7, c[0x0][0x230] ;  /* 0x00008c00ff077b82 */ /* 0x000f300000000800 */
[----:B------:R-:W-:Y:S01]  /*0090*/  S2UR UR30, SR_CTAID.Y ;  /* 0x00000000001e79c3 */ /* 0x000fe20000002600 */
[----:B--2---:R-:W-:-:S03]  /*00a0*/  ULEA UR8, UR4, UR8, 0x18 ;  /* 0x0000000804087291 */ /* 0x004fc6000f8ec03f */
[----:B------:R-:W-:Y:S01]  /*00b0*/  ULDC UR4, c[0x0][0x10] ;  /* 0x0000040000047ab9 */ /* 0x000fe20000000800 */
[----:B-1----:R-:W-:-:S03]  /*00c0*/  LOP3.LUT R6, R0, 0xff, RZ, 0xc0, !PT ;  /* 0x000000ff00067812 */ /* 0x002fc600078ec0ff */
[----:B------:R-:W1:Y:S01]  /*00d0*/  S2UR UR5, SR_CTAID.Z ;  /* 0x00000000000579c3 */ /* 0x000e620000002700 */
[----:B---3--:R-:W-:Y:S01]  /*00e0*/  VIADD R2, R2, 0xffffffff ;  /* 0xffffffff02027836 */ /* 0x008fe20000000000 */
[C---:B------:R-:W-:Y:S02]  /*00f0*/  ISETP.GE.U32.AND P0, PT, R6.reuse, 0x20, PT ;  /* 0x000000200600780c */ /* 0x040fe40003f06070 */
[C---:B------:R-:W-:Y:S02]  /*0100*/  ISETP.NE.U32.AND P2, PT, R6.reuse, RZ, PT ;  /* 0x000000ff0600720c */ /* 0x040fe40003f45070 */
[----:B------:R-:W-:Y:S02]  /*0110*/  LEA R8, R6, UR8, 0x2 ;  /* 0x0000000806087c11 */ /* 0x000fe4000f8e10ff */
[----:B------:R-:W2:Y:S01]  /*0120*/  S2UR UR31, SR_CTAID.X ;  /* 0x00000000001f79c3 */ /* 0x000ea20000002500 */
[----:B----4-:R-:W-:-:S06]  /*0130*/  VIADD R11, R7, 0xffffffff ;  /* 0xffffffff070b7836 */ /* 0x010fcc0000000000 */
[----:B------:R3:W-:Y:S01]  /*0140*/  @!P0 STS [R8], RZ ;  /* 0x000000ff08008388 */ /* 0x0007e20000000800 */
[----:B------:R-:W-:-:S03]  /*0150*/  NOP ;  /* 0x0000000000007918 */ /* 0x000fc60000000000 */
[----:B------:R3:W-:Y:S01]  /*0160*/  @!P2 STS [UR8+0x24], R2 ;  /* 0x00002402ff00a988 */ /* 0x0007e20008000808 */
[----:B-1----:R-:W-:-:S03]  /*0170*/  UIMAD UR4, UR5, UR4, UR30 ;  /* 0x00000004050472a4 */ /* 0x002fc6000f8e021e */
[----:B------:R3:W-:Y:S01]  /*0180*/  @!P2 STS [UR8+0x20], R11 ;  /* 0x0000200bff00a988 */ /* 0x0007e20008000808 */
[----:B--2---:R-:W-:-:S04]  /*0190*/  UIMAD UR4, UR4, UR6, UR31 ;  /* 0x00000006040472a4 */ /* 0x004fc8000f8e021f */
[----:B------:R-:W-:-:S03]  /*01a0*/  UIMAD UR5, UR4, 0x180, URZ ;  /* 0x00000180040578a4 */ /* 0x000fc6000f8e023f */
[----:B------:R-:W-:Y:S01]  /*01b0*/  UMOV UR4, URZ ;  /* 0x0000003f00047c82 */ /* 0x000fe20008000000 */
[----:B------:R-:W-:-:S04]  /*01c0*/  UIADD3 UR24, UP0, UR5, UR28, URZ ;  /* 0x0000001c05187290 */ /* 0x000fc8000ff1e03f */
[----:B------:R-:W-:Y:S01]  /*01d0*/  ULEA.HI.X.SX32 UR25, UR5, UR29, 0x1, UP0 ;  /* 0x0000001d05197291 */ /* 0x000fe200080f0e3f */
[----:B---3--:R-:W-:Y:S11]  /*01e0*/  @P2 BRA `(.L_x_1) ;  /* 0x0000000000182947 */ /* 0x008ff60003800000 */
[----:B------:R-:W1:Y:S01]  /*01f0*/  LDS R3, [UR8+0x8] ;  /* 0x00000808ff037984 */ /* 0x000e620008000800 */
[----:B------:R-:W2:Y:S01]  /*0200*/  LDC.64 R12, c[0x0][0x210] ;  /* 0x00008400ff0c7b82 */ /* 0x000ea20000000a00 */
[----:B------:R-:W-:Y:S02]  /*0210*/  IMAD.MOV.U32 R4, RZ, RZ, 0x70 ;  /* 0x00000070ff047424 */ /* 0x000fe400078e00ff */
[----:B--2---:R2:W-:Y:S03]  /*0220*/  STS.64 [UR8], R12 ;  /* 0x0000000cff007988 */ /* 0x0045e60008000a08 */
[----:B-1----:R-:W-:-:S05]  /*0230*/  LOP3.LUT R3, R3, 0x10, R4, 0xd8, !PT ;  /* 0x0000001003037812 */ /* 0x002fca00078ed804 */
[----:B------:R2:W-:Y:S02]  /*0240*/  STS [UR8+0x8], R3 ;  /* 0x00000803ff007988 */ /* 0x0005e40008000808 */
.L_x_1:
[----:B------:R-:W-:Y:S05]  /*0250*/  BSYNC B0 ;  /* 0x0000000000007941 */ /* 0x000fea0003800000 */
.L_x_0:
[----:B------:R-:W-:Y:S04]  /*0260*/  BSSY B0, `(.L_x_2) ;  /* 0x000000a000007945 */ /* 0x000fe80003800000 */
[----:B------:R-:W-:Y:S05]  /*0270*/  @P2 BRA `(.L_x_3) ;  /* 0x0000000000202947 */ /* 0x000fea0003800000 */
[----:B--2---:R-:W1:Y:S01]  /*0280*/  LDS R3, [UR8+0x34] ;  /* 0x00003408ff037984 */ /* 0x004e620008000800 */
[----:B------:R-:W-:Y:S02]  /*0290*/  IMAD.MOV.U32 R4, RZ, RZ, 0x1f000000 ;  /* 0x1f000000ff047424 */ /* 0x000fe400078e00ff */
[----:B------:R-:W-:Y:S01]  /*02a0*/  @!P2 IMAD.MOV.U32 R5, RZ, RZ, 0x3f ;  /* 0x0000003fff05a424 */ /* 0x000fe200078e00ff */
[----:B------:R-:W2:Y:S02]  /*02b0*/  @!P2 LDS R10, [UR8+0x38] ;  /* 0x00003808ff0aa984 */ /* 0x000ea40008000800 */
[----:B-1----:R-:W-:Y:S02]  /*02c0*/  LOP3.LUT R3, R3, 0xff000000, R4, 0xb8, !PT ;  /* 0xff00000003037812 */ /* 0x002fe400078eb804 */
[----:B--2---:R-:W-:-:S03]  /*02d0*/  @!P2 LOP3.LUT R4, R10, 0xff, R5, 0xb8, !PT ;  /* 0x000000ff0a04a812 */ /* 0x004fc600078eb805 */
[----:B------:R1:W-:Y:S04]  /*02e0*/  STS [UR8+0x34], R3 ;  /* 0x00003403ff007988 */ /* 0x0003e80008000808 */
[----:B------:R1:W-:Y:S02]  /*02f0*/  @!P2 STS [UR8+0x38], R4 ;  /* 0x00003804ff00a988 */ /* 0x0003e40008000808 */
.L_x_3:
[----:B------:R-:W-:Y:S05]  /*0300*/  BSYNC B0 ;  /* 0x0000000000007941 */ /* 0x000fea0003800000 */
.L_x_2:
[----:B------:R-:W-:Y:S04]  /*0310*/  BSSY B0, `(.L_x_4) ;  /* 0x000000e000007945 */ /* 0x000fe80003800000 */
[----:B------:R-:W-:Y:S05]  /*0320*/  @P2 BRA `(.L_x_5) ;  /* 0x0000000000302947 */ /* 0x000fea0003800000 */
[----:B-1----:R-:W1:Y:S01]  /*0330*/  LDS R4, [UR8+0x34] ;  /* 0x00003408ff047984 */ /* 0x002e620008000800 */
[----:B--2---:R-:W2:Y:S03]  /*0340*/  LDC.64 R12, c[0x0][0x238] ;  /* 0x00008e00ff0c7b82 */ /* 0x004ea60000000a00 */
[----:B------:R-:W3:Y:S01]  /*0350*/  LDS R3, [UR8+0x1c] ;  /* 0x00001c08ff037984 */ /* 0x000ee20008000800 */
[C---:B--2---:R-:W-:Y:S01]  /*0360*/  SHF.L.U64.HI R10, R12.reuse, 0x1, R13 ;  /* 0x000000010c0a7819 */ /* 0x044fe2000001020d */
[----:B------:R-:W-:-:S03]  /*0370*/  IMAD.SHL.U32 R5, R12, 0x2, RZ ;  /* 0x000000020c057824 */ /* 0x000fc600078e00ff */
[--C-:B------:R-:W-:Y:S02]  /*0380*/  SHF.R.U32.HI R12, RZ, 0x4, R10.reuse ;  /* 0x00000004ff0c7819 */ /* 0x100fe4000001160a */
[----:B------:R-:W-:-:S05]  /*0390*/  SHF.R.U64 R5, R5, 0x4, R10 ;  /* 0x0000000405057819 */ /* 0x000fca000000120a */
[----:B------:R4:W-:Y:S01]  /*03a0*/  STS [UR8+0xc], R5 ;  /* 0x00000c05ff007988 */ /* 0x0009e20008000808 */
[----:B-1----:R-:W-:Y:S02]  /*03b0*/  LOP3.LUT R4, R4, 0x7, RZ, 0xb8, !PT ;  /* 0x0000000704047812 */ /* 0x002fe400078eb8ff */
[----:B---3--:R-:W-:-:S03]  /*03c0*/  LOP3.LUT R3, R3, 0xf, R12, 0xb8, !PT ;  /* 0x0000000f03037812 */ /* 0x008fc600078eb80c */
[----:B------:R4:W-:Y:S04]  /*03d0*/  STS [UR8+0x34], R4 ;  /* 0x00003404ff007988 */ /* 0x0009e80008000808 */
[----:B------:R4:W-:Y:S02]  /*03e0*/  STS [UR8+0x1c], R3 ;  /* 0x00001c03ff007988 */ /* 0x0009e40008000808 */
.L_x_5:
[----:B------:R-:W-:Y:S05]  /*03f0*/  BSYNC B0 ;  /* 0x0000000000007941 */ /* 0x000fea0003800000 */
.L_x_4:
[----:B------:R-:W-:Y:S04]  /*0400*/  BSSY B1, `(.L_x_6) ;  /* 0x000001a000017945 */ /* 0x000fe80003800000 */
[----:B------:R-:W-:Y:S04]  /*0410*/  BSSY B0, `(.L_x_7) ;  /* 0x0000015000007945 */ /* 0x000fe80003800000 */
[----:B------:R-:W-:Y:S05]  /*0420*/  @P2 BRA `(.L_x_8) ;  /* 0x0000000000202947 */ /* 0x000fea0003800000 */
[----:B-12-4-:R-:W1:Y:S02]  /*0430*/  LDS R3, [UR8+0x34] ;  /* 0x00003408ff037984 */ /* 0x016e640008000800 */
[----:B-1----:R-:W-:-:S05]  /*0440*/  LOP3.LUT R3, R3, 0x38, RZ, 0xb8, !PT ;  /* 0x0000003803037812 */ /* 0x002fca00078eb8ff */
[----:B------:R1:W-:Y:S01]  /*0450*/  STS [UR8+0x34], R3 ;  /* 0x00003403ff007988 */ /* 0x0003e20008000808 */
[----:B------:R-:W-:Y:S05]  /*0460*/  @P2 BRA `(.L_x_9) ;  /* 0x0000000000202947 */ /* 0x000fea0003800000 */
[----:B-1----:R-:W1:Y:S01]  /*0470*/  LDS R3, [UR8+0x8] ;  /* 0x00000808ff037984 */ /* 0x002e620008000800 */
[----:B------:R-:W-:-:S05]  /*0480*/  IMAD.MOV.U32 R4, RZ, RZ, 0x780 ;  /* 0x00000780ff047424 */ /* 0x000fca00078e00ff */
[----:B-1----:R-:W-:-:S05]  /*0490*/  LOP3.LUT R3, R3, 0x300, R4, 0xd8, !PT ;  /* 0x0000030003037812 */ /* 0x002fca00078ed804 */
[----:B------:R3:W-:Y:S02]  /*04a0*/  STS [UR8+0x8], R3 ;  /* 0x00000803ff007988 */ /* 0x0007e40008000808 */
.L_x_8:
[----:B------:R-:W-:Y:S05]  /*04b0*/  @P2 BRA `(.L_x_10) ;  /* 0x0000000000282947 */ /* 0x000fea0003800000 */
[----:B-1234-:R-:W1:Y:S02]  /*04c0*/  LDS R3, [UR8+0x8] ;  /* 0x00000808ff037984 */ /* 0x01ee640008000800 */
[----:B-1----:R-:W-:-:S05]  /*04d0*/  LOP3.LUT R3, R3, 0x1800, RZ, 0xb8, !PT ;  /* 0x0000180003037812 */ /* 0x002fca00078eb8ff */
[----:B------:R2:W-:Y:S02]  /*04e0*/  STS [UR8+0x8], R3 ;  /* 0x00000803ff007988 */ /* 0x0005e40008000808 */
.L_x_9:
[----:B------:R-:W-:Y:S05]  /*04f0*/  @P2 BREAK B0 ;  /* 0x0000000000002942 */ /* 0x000fea0003800000 */
[----:B------:R-:W-:Y:S05]  /*0500*/  @P2 BRA `(.L_x_11) ;  /* 0x0000000000242947 */ /* 0x000fea0003800000 */
[----:B------:R-:W3:Y:S01]  /*0510*/  LDS R4, [UR8+0x8] ;  /* 0x00000808ff047984 */ /* 0x000ee20008000800 */
[----:B-12---:R-:W-:-:S05]  /*0520*/  IMAD.MOV.U32 R3, RZ, RZ, 0x6000 ;  /* 0x00006000ff037424 */ /* 0x006fca00078e00ff */
[----:B---3--:R-:W-:-:S04]  /*0530*/  LOP3.LUT R3, R4, 0x4000, R3, 0xd8, !PT ;  /* 0x0000400004037812 */ /* 0x008fc800078ed803 */
[----:B------:R-:W-:-:S05]  /*0540*/  LOP3.LUT R3, R3, 0x400000, RZ, 0xb8, !PT ;  /* 0x0040000003037812 */ /* 0x000fca00078eb8ff */
[----:B------:R5:W-:Y:S02]  /*0550*/  STS [UR8+0x8], R3 ;  /* 0x00000803ff007988 */ /* 0x000be40008000808 */
.L_x_10:
[----:B------:R-:W-:Y:S05]  /*0560*/  BSYNC B0 ;  /* 0x0000000000007941 */ /* 0x000fea0003800000 */
.L_x_7:
[----:B-12345:R-:W1:Y:S02]  /*0570*/  @!P2 LDS R3, [UR8+0x8] ;  /* 0x00000808ff03a984 */ /* 0x03ee640008000800 */
[----:B-1----:R-:W-:-:S05]  /*0580*/  @!P2 LOP3.LUT R3, R3, 0x8000, RZ, 0xb8, !PT ;  /* 0x000080000303a812 */ /* 0x002fca00078eb8ff */
[----:B------:R3:W-:Y:S02]  /*0590*/  @!P2 STS [UR8+0x8], R3 ;  /* 0x00000803ff00a988 */ /* 0x0007e40008000808 */
.L_x_11:
[----:B------:R-:W-:Y:S05]  /*05a0*/  BSYNC B1 ;  /* 0x0000000000017941 */ /* 0x000fea0003800000 */
.L_x_6:
[----:B------:R-:W-:Y:S05]  /*05b0*/  WARPSYNC.ALL ;  /* 0x0000000000007948 */ /* 0x000fea0003800000 */
[----:B------:R-:W-:Y:S05]  /*05c0*/  @P0 BRA `(.L_x_12) ;  /* 0x0000000000280947 */ /* 0x000fea0003800000 */
[----:B-123--:R-:W1:Y:S01]  /*05d0*/  S2R R3, SR_LANEID ;  /* 0x0000000000037919 */ /* 0x00ee620000000000 */
[----:B------:R-:W-:Y:S05]  /*05e0*/  WARPSYNC.ALL ;  /* 0x0000000000007948 */ /* 0x000fea0003800000 */
[----:B-1----:R-:W-:-:S05]  /*05f0*/  IMAD.SHL.U32 R3, R3, 0x4, RZ ;  /* 0x0000000403037824 */ /* 0x002fca00078e00ff */
[----:B------:R-:W1:Y:S01]  /*0600*/  LDS R9, [R3+UR8] ;  /* 0x0000000803097984 */ /* 0x000e620008000800 */
[----:B------:R-:W-:-:S05]  /*0610*/  IADD3 R4, P1, R3, UR24, RZ ;  /* 0x0000001803047c10 */ /* 0x000fca000ff3e0ff */
[----:B------:R-:W-:-:S05]  /*0620*/  IMAD.X R5, RZ, RZ, UR25, P1 ;  /* 0x00000019ff057e24 */ /* 0x000fca00088e06ff */
[----:B-1----:R4:W5:Y:S01]  /*0630*/  ATOMG.E.EXCH.STRONG.GPU PT, RZ, [R4], R9 ;  /* 0x0000000904ff73a8 */ /* 0x00296200041ee100 */
[----:B------:R-:W-:-:S04]  /*0640*/  DEPBAR {5,4,3,2,1,0} ;  /* 0x0000003f0000791a */ /* 0x000fc80000000000 */
[----:B------:R4:W-:Y:S01]  /*0650*/  UTMACCTL.IV [UR24] ;  /* 0x00000000180079b9 */ /* 0x0009e20008000000 */
[----:B------:R-:W-:Y:S01]  /*0660*/  NOP ;  /* 0x0000000000007918 */ /* 0x000fe20000000000 */
.L_x_12:
[----:B------:R-:W-:Y:S05]  /*0670*/  @P0 BRA `(.L_x_13) ;  /* 0x00000000000c0947 */ /* 0x000fea0003800000 */
[----:B------:R0:W-:Y:S01]  /*0680*/  UTMACMDFLUSH ;  /* 0x00000000000079b7 */ /* 0x0001e20000000000 */
[----:B------:R-:W-:Y:S05]  /*0690*/  @P0 BRA `(.L_x_13) ;  /* 0x0000000000040947 */ /* 0x000fea0003800000 */
[----:B------:R-:W-:-:S04]  /*06a0*/  DEPBAR.LE SB0, 0x0 ;  /* 0x000080000000791a */ /* 0x000fc80000000000 */
.L_x_13:
[----:B------:R-:W-:Y:S05]  /*06b0*/  WARPSYNC.ALL ;  /* 0x0000000000007948 */ /* 0x000fea0003800000 */
[----:B-----5:R-:W-:Y:S06]  /*06c0*/  BAR.SYNC.DEFER_BLOCKING 0x0 ;  /* 0x0000000000007b1d */ /* 0x020fec0000010000 */
[----:B------:R-:W-:Y:S02]  /*06d0*/  BSSY B1, `(.L_x_14) ;  /* 0x000000b000017945 */ /* 0x000fe40003800000 */
[----:B------:R-:W-:Y:S06]  /*06e0*/  BAR.SYNC.DEFER_BLOCKING 0x0 ;  /* 0x0000000000007b1d */ /* 0x000fec0000010000 */
[----:B------:R5:W-:Y:S01]  /*06f0*/  @!P0 STS [R8], RZ ;  /* 0x000000ff08008388 */ /* 0x000be20000000800 */
[----:B------:R-:W-:Y:S01]  /*0700*/  NOP ;  /* 0x0000000000007918 */ /* 0x000fe20000000000 */
[----:B------:R-:W-:Y:S05]  /*0710*/  @P2 BRA `(.L_x_15) ;  /* 0x0000000000182947 */ /* 0x000fea0003800000 */
[----:B-123--:R-:W1:Y:S01]  /*0720*/  LDS R3, [UR8+0x8] ;  /* 0x00000808ff037984 */ /* 0x00ee620008000800 */
[----:B------:R-:W2:Y:S01]  /*0730*/  LDC.64 R12, c[0x0][0x218] ;  /* 0x00008600ff0c7b82 */ /* 0x000ea20000000a00 */
[----:B----4-:R-:W-:Y:S02]  /*0740*/  IMAD.MOV.U32 R4, RZ, RZ, 0x70 ;  /* 0x00000070ff047424 */ /* 0x010fe400078e00ff */
[----:B--2---:R2:W-:Y:S03]  /*0750*/  STS.64 [UR8], R12 ;  /* 0x0000000cff007988 */ /* 0x0045e60008000a08 */
[----:B-1----:R-:W-:-:S05]  /*0760*/  LOP3.LUT R3, R3, 0x10, R4, 0xd8, !PT ;  /* 0x0000001003037812 */ /* 0x002fca00078ed804 */
[----:B------:R2:W-:Y:S02]  /*0770*/  STS [UR8+0x8], R3 ;  /* 0x00000803ff007988 */ /* 0x0005e40008000808 */
.L_x_15:
[----:B----4-:R-:W-:Y:S05]  /*0780*/  BSYNC B1 ;  /* 0x0000000000017941 */ /* 0x010fea0003800000 */
.L_x_14:
[----:B------:R-:W-:Y:S04]  /*0790*/  BSSY B2, `(.L_x_16) ;  /* 0x000000f000027945 */ /* 0x000fe80003800000 */
[----:B------:R-:W-:Y:S04]  /*07a0*/  BSSY B1, `(.L_x_17) ;  /* 0x000000c000017945 */ /* 0x000fe80003800000 */
[----:B------:R-:W-:Y:S05]  /*07b0*/  @P2 BRA `(.L_x_18) ;  /* 0x0000000000282947 */ /* 0x000fea0003800000 */
[----:B-123--:R-:W1:Y:S01]  /*07c0*/  LDS R3, [UR8+0x34] ;  /* 0x00003408ff037984 */ /* 0x00ee620008000800 */
[----:B------:R-:W-:Y:S01]  /*07d0*/  IMAD.MOV.U32 R4, RZ, RZ, 0x1f000000 ;  /* 0x1f000000ff047424 */ /* 0x000fe200078e00ff */
[----:B------:R-:W-:Y:S05]  /*07e0*/  @P2 BREAK B1 ;  /* 0x0000000000012942 */ /* 0x000fea0003800000 */
[----:B-1----:R-:W-:-:S05]  /*07f0*/  LOP3.LUT R3, R3, 0xff000000, R4, 0xb8, !PT ;  /* 0xff00000003037812 */ /* 0x002fca00078eb804 */
[----:B------:R1:W-:Y:S01]  /*0800*/  STS [UR8+0x34], R3 ;  /* 0x00003403ff007988 */ /* 0x0003e20008000808 */
[----:B------:R-:W-:Y:S05]  /*0810*/  @P2 BRA `(.L_x_19) ;  /* 0x0000000000182947 */ /* 0x000fea0003800000 */
[----:B-1----:R-:W1:Y:S01]  /*0820*/  LDS R3, [UR8+0x38] ;  /* 0x00003808ff037984 */ /* 0x002e620008000800 */
[----:B------:R-:W-:-:S05]  /*0830*/  IMAD.MOV.U32 R4, RZ, RZ, 0x3f ;  /* 0x0000003fff047424 */ /* 0x000fca00078e00ff */
[----:B-1----:R-:W-:-:S05]  /*0840*/  LOP3.LUT R3, R3, 0xff, R4, 0xb8, !PT ;  /* 0x000000ff03037812 */ /* 0x002fca00078eb804 */
[----:B------:R4:W-:Y:S02]  /*0850*/  STS [UR8+0x38], R3 ;  /* 0x00003803ff007988 */ /* 0x0009e40008000808 */
.L_x_18:
[----:B------:R-:W-:Y:S05]  /*0860*/  BSYNC B1 ;  /* 0x0000000000017941 */ /* 0x000fea0003800000 */
.L_x_17:
[----:B------:R1:W-:Y:S02]  /*0870*/  @!P2 STS [UR8+0x20], R11 ;  /* 0x0000200bff00a988 */ /* 0x0003e40008000808 */
.L_x_19:
[----:B------:R-:W-:Y:S05]  /*0880*/  BSYNC B2 ;  /* 0x0000000000027941 */ /* 0x000fea0003800000 */
.L_x_16:
[----:B------:R-:W-:Y:S05]  /*0890*/  WARPSYNC.ALL ;  /* 0x0000000000007948 */ /* 0x000fea0003800000 */
[----:B-1234-:R-:W1:Y:S01]  /*08a0*/  LDC R3, c[0x0][0x22c] ;  /* 0x00008b00ff037b82 */ /* 0x01ee620000000800 */
[----:B------:R-:W-:Y:S01]  /*08b0*/  BSSY B2, `(.L_x_20) ;  /* 0x0000010000027945 */ /* 0x000fe20003800000 */
[----:B-1----:R-:W-:-:S05]  /*08c0*/  VIADD R3, R3, 0xffffffff ;  /* 0xffffffff03037836 */ /* 0x002fca0000000000 */
[----:B------:R1:W-:Y:S01]  /*08d0*/  @!P2 STS [UR8+0x24], R3 ;  /* 0x00002403ff00a988 */ /* 0x0003e20008000808 */
[----:B------:R-:W-:Y:S05]  /*08e0*/  @P2 BRA `(.L_x_21) ;  /* 0x0000000000302947 */ /* 0x000fea0003800000 */
[----:B------:R-:W2:Y:S01]  /*08f0*/  LDS R5, [UR8+0x34] ;  /* 0x00003408ff057984 */ /* 0x000ea20008000800 */
[----:B------:R-:W3:Y:S03]  /*0900*/  LDC.64 R12, c[0x0][0x240] ;  /* 0x00009000ff0c7b82 */ /* 0x000ee60000000a00 */
[----:B------:R-:W4:Y:S01]  /*0910*/  LDS R4, [UR8+0x1c] ;  /* 0x00001c08ff047984 */ /* 0x000f220008000800 */
[C---:B---3--:R-:W-:Y:S01]  /*0920*/  SHF.L.U64.HI R10, R12.reuse, 0x1, R13 ;  /* 0x000000010c0a7819 */ /* 0x048fe2000001020d */
[----:B------:R-:W-:-:S03]  /*0930*/  IMAD.SHL.U32 R9, R12, 0x2, RZ ;  /* 0x000000020c097824 */ /* 0x000fc600078e00ff */
[--C-:B------:R-:W-:Y:S02]  /*0940*/  SHF.R.U32.HI R11, RZ, 0x4, R10.reuse ;  /* 0x00000004ff0b7819 */ /* 0x100fe4000001160a */
[----:B------:R-:W-:-:S05]  /*0950*/  SHF.R.U64 R9, R9, 0x4, R10 ;  /* 0x0000000409097819 */ /* 0x000fca000000120a */
[----:B------:R3:W-:Y:S01]  /*0960*/  STS [UR8+0xc], R9 ;  /* 0x00000c09ff007988 */ /* 0x0007e20008000808 */
[----:B--2---:R-:W-:Y:S02]  /*0970*/  LOP3.LUT R5, R5, 0x7, RZ, 0xb8, !PT ;  /* 0x0000000705057812 */ /* 0x004fe400078eb8ff */
[----:B----4-:R-:W-:-:S03]  /*0980*/  LOP3.LUT R4, R4, 0xf, R11, 0xb8, !PT ;  /* 0x0000000f04047812 */ /* 0x010fc600078eb80b */
[----:B------:R3:W-:Y:S04]  /*0990*/  STS [UR8+0x34], R5 ;  /* 0x00003405ff007988 */ /* 0x0007e80008000808 */
[----:B------:R3:W-:Y:S02]  /*09a0*/  STS [UR8+0x1c], R4 ;  /* 0x00001c04ff007988 */ /* 0x0007e40008000808 */
.L_x_21:
[----:B------:R-:W-:Y:S05]  /*09b0*/  BSYNC B2 ;  /* 0x0000000000027941 */ /* 0x000fea0003800000 */
.L_x_20:
[----:B------:R-:W-:Y:S04]  /*09c0*/  BSSY B3, `(.L_x_22) ;  /* 0x000001a000037945 */ /* 0x000fe80003800000 */
[----:B------:R-:W-:Y:S04]  /*09d0*/  BSSY B2, `(.L_x_23) ;  /* 0x0000015000027945 */ /* 0x000fe80003800000 */
[----:B------:R-:W-:Y:S05]  /*09e0*/  @P2 BRA `(.L_x_24) ;  /* 0x0000000000202947 */ /* 0x000fea0003800000 */
[----:B---3--:R-:W2:Y:S02]  /*09f0*/  LDS R4, [UR8+0x34] ;  /* 0x00003408ff047984 */ /* 0x008ea40008000800 */
[----:B--2---:R-:W-:-:S05]  /*0a00*/  LOP3.LUT R4, R4, 0x38, RZ, 0xb8, !PT ;  /* 0x0000003804047812 */ /* 0x004fca00078eb8ff */
[----:B------:R2:W-:Y:S01]  /*0a10*/  STS [UR8+0x34], R4 ;  /* 0x00003404ff007988 */ /* 0x0005e20008000808 */
[----:B------:R-:W-:Y:S05]  /*0a20*/  @P2 BRA `(.L_x_25) ;  /* 0x0000000000202947 */ /* 0x000fea0003800000 */
[----:B--2---:R-:W2:Y:S01]  /*0a30*/  LDS R4, [UR8+0x8] ;  /* 0x00000808ff047984 */ /* 0x004ea20008000800 */
[----:B------:R-:W-:-:S05]  /*0a40*/  IMAD.MOV.U32 R5, RZ, RZ, 0x780 ;  /* 0x00000780ff057424 */ /* 0x000fca00078e00ff */
[----:B--2---:R-:W-:-:S05]  /*0a50*/  LOP3.LUT R4, R4, 0x300, R5, 0xd8, !PT ;  /* 0x0000030004047812 */ /* 0x004fca00078ed805 */
[----:B------:R2:W-:Y:S02]  /*0a60*/  STS [UR8+0x8], R4 ;  /* 0x00000804ff007988 */ /* 0x0005e40008000808 */
.L_x_24:
[----:B------:R-:W-:Y:S05]  /*0a70*/  @P2 BRA `(.L_x_26) ;  /* 0x0000000000282947 */ /* 0x000fea0003800000 */
[----:B--23--:R-:W2:Y:S02]  /*0a80*/  LDS R4, [UR8+0x8] ;  /* 0x00000808ff047984 */ /* 0x00cea40008000800 */
[----:B--2---:R-:W-:-:S05]  /*0a90*/  LOP3.LUT R4, R4, 0x1800, RZ, 0xb8, !PT ;  /* 0x0000180004047812 */ /* 0x004fca00078eb8ff */
[----:B------:R3:W-:Y:S02]  /*0aa0*/  STS [UR8+0x8], R4 ;  /* 0x00000804ff007988 */ /* 0x0007e40008000808 */
.L_x_25:
[----:B------:R-:W-:Y:S05]  /*0ab0*/  @P2 BREAK B2 ;  /* 0x0000000000022942 */ /* 0x000fea0003800000 */
[----:B------:R-:W-:Y:S05]  /*0ac0*/  @P2 BRA `(.L_x_27) ;  /* 0x0000000000242947 */ /* 0x000fea0003800000 */
[----:B--23--:R-:W2:Y:S01]  /*0ad0*/  LDS R4, [UR8+0x8] ;  /* 0x00000808ff047984 */ /* 0x00cea20008000800 */
[----:B------:R-:W-:-:S05]  /*0ae0*/  IMAD.MOV.U32 R5, RZ, RZ, 0x6000 ;  /* 0x00006000ff057424 */ /* 0x000fca00078e00ff */
[----:B--2---:R-:W-:-:S04]  /*0af0*/  LOP3.LUT R4, R4, 0x4000, R5, 0xd8, !PT ;  /* 0x0000400004047812 */ /* 0x004fc800078ed805 */
[----:B------:R-:W-:-:S05]  /*0b00*/  LOP3.LUT R4, R4, 0x400000, RZ, 0xb8, !PT ;  /* 0x0040000004047812 */ /* 0x000fca00078eb8ff */
[----:B------:R4:W-:Y:S02]  /*0b10*/  STS [UR8+0x8], R4 ;  /* 0x00000804ff007988 */ /* 0x0009e40008000808 */
.L_x_26:
[----:B------:R-:W-:Y:S05]  /*0b20*/  BSYNC B2 ;  /* 0x0000000000027941 */ /* 0x000fea0003800000 */
.L_x_23:
[----:B--234-:R-:W2:Y:S02]  /*0b30*/  @!P2 LDS R4, [UR8+0x8] ;  /* 0x00000808ff04a984 */ /* 0x01cea40008000800 */
[----:B--2---:R-:W-:-:S05]  /*0b40*/  @!P2 LOP3.LUT R4, R4, 0x8000, RZ, 0xb8, !PT ;  /* 0x000080000404a812 */ /* 0x004fca00078eb8ff */
[----:B------:R4:W-:Y:S02]  /*0b50*/  @!P2 STS [UR8+0x8], R4 ;  /* 0x00000804ff00a988 */ /* 0x0009e40008000808 */
.L_x_27:
[----:B------:R-:W-:Y:S05]  /*0b60*/  BSYNC B3 ;  /* 0x0000000000037941 */ /* 0x000fea0003800000 */
.L_x_22:
[----:B------:R-:W-:Y:S05]  /*0b70*/  WARPSYNC.ALL ;  /* 0x0000000000007948 */ /* 0x000fea0003800000 */
[----:B------:R-:W-:-:S04]  /*0b80*/  UIADD3 UR27, UR5, 0x80, URZ ;  /* 0x00000080051b7890 */ /* 0x000fc8000fffe03f */
[----:B------:R-:W-:-:S04]  /*0b90*/  UIADD3 UR26, UP0, UR27, UR28, URZ ;  /* 0x0000001c1b1a7290 */ /* 0x000fc8000ff1e03f */
[----:B------:R-:W-:Y:S01]  /*0ba0*/  ULEA.HI.X.SX32 UR27, UR27, UR29, 0x1, UP0 ;  /* 0x0000001d1b1b7291 */ /* 0x000fe200080f0e3f */
[----:B------:R-:W-:Y:S11]  /*0bb0*/  @P0 BRA `(.L_x_28) ;  /* 0x0000000000280947 */ /* 0x000ff60003800000 */
[----:B--234-:R-:W2:Y:S01]  /*0bc0*/  S2R R4, SR_LANEID ;  /* 0x0000000000047919 */ /* 0x01cea20000000000 */
[----:B------:R-:W-:Y:S05]  /*0bd0*/  WARPSYNC.ALL ;  /* 0x0000000000007948 */ /* 0x000fea0003800000 */
[----:B--2---:R-:W-:-:S05]  /*0be0*/  IMAD.SHL.U32 R10, R4, 0x4, RZ ;  /* 0x00000004040a7824 */ /* 0x004fca00078e00ff */
[----:B------:R-:W2:Y:S01]  /*0bf0*/  LDS R9, [R10+UR8] ;  /* 0x000000080a097984 */ /* 0x000ea20008000800 */
[----:B------:R-:W-:-:S05]  /*0c00*/  IADD3 R4, P1, R10, UR26, RZ ;  /* 0x0000001a0a047c10 */ /* 0x000fca000ff3e0ff */
[----:B------:R-:W-:-:S05]  /*0c10*/  IMAD.X R5, RZ, RZ, UR27, P1 ;  /* 0x0000001bff057e24 */ /* 0x000fca00088e06ff */
[----:B--2---:R2:W3:Y:S01]  /*0c20*/  ATOMG.E.EXCH.STRONG.GPU PT, RZ, [R4], R9 ;  /* 0x0000000904ff73a8 */ /* 0x0044e200041ee100 */
[----:B------:R-:W-:-:S04]  /*0c30*/  DEPBAR {5,4,3,2,1,0} ;  /* 0x0000003f0000791a */ /* 0x000fc80000000000 */
[----:B------:R2:W-:Y:S01]  /*0c40*/  UTMACCTL.IV [UR26] ;  /* 0x000000001a0079b9 */ /* 0x0005e20008000000 */
[----:B------:R-:W-:Y:S01]  /*0c50*/  NOP ;  /* 0x0000000000007918 */ /* 0x000fe20000000000 */
.L_x_28:
[----:B------:R-:W-:Y:S05]  /*0c60*/  @P0 BRA `(.L_x_29) ;  /* 0x00000000000c0947 */ /* 0x000fea0003800000 */
[----:B------:R0:W-:Y:S01]  /*0c70*/  UTMACMDFLUSH ;  /* 0x00000000000079b7 */ /* 0x0001e20000000000 */
[----:B------:R-:W-:Y:S05]  /*0c80*/  @P0 BRA `(.L_x_29) ;  /* 0x0000000000040947 */ /* 0x000fea0003800000 */
[----:B------:R-:W-:-:S04]  /*0c90*/  DEPBAR.LE SB0, 0x0 ;  /* 0x000080000000791a */ /* 0x000fc80000000000 */
.L_x_29:
[----:B------:R-:W-:Y:S05]  /*0ca0*/  WARPSYNC.ALL ;  /* 0x0000000000007948 */ /* 0x000fea0003800000 */
[----:B---3--:R-:W-:Y:S06]  /*0cb0*/  BAR.SYNC.DEFER_BLOCKING 0x0 ;  /* 0x0000000000007b1d */ /* 0x008fec0000010000 */
[----:B------:R-:W-:Y:S02]  /*0cc0*/  BSSY B3, `(.L_x_30) ;  /* 0x000000b000037945 */ /* 0x000fe40003800000 */
[----:B------:R-:W-:Y:S06]  /*0cd0*/  BAR.SYNC.DEFER_BLOCKING 0x0 ;  /* 0x0000000000007b1d */ /* 0x000fec0000010000 */
[----:B------:R3:W-:Y:S01]  /*0ce0*/  @!P0 STS [R8], RZ ;  /* 0x000000ff08008388 */ /* 0x0007e20000000800 */
[----:B------:R-:W-:Y:S01]  /*0cf0*/  NOP ;  /* 0x0000000000007918 */ /* 0x000fe20000000000 */
[----:B------:R-:W-:Y:S05]  /*0d00*/  @P2 BRA `(.L_x_31) ;  /* 0x0000000000182947 */ /* 0x000fea0003800000 */
[----:B--2-4-:R-:W2:Y:S01]  /*0d10*/  LDS R4, [UR8+0x8] ;  /* 0x00000808ff047984 */ /* 0x014ea20008000800 */
[----:B---3-5:R-:W3:Y:S01]  /*0d20*/  LDC.64 R8, c[0x0][0x220] ;  /* 0x00008800ff087b82 */ /* 0x028ee20000000a00 */
[----:B------:R-:W-:Y:S02]  /*0d30*/  IMAD.MOV.U32 R5, RZ, RZ, 0x70 ;  /* 0x00000070ff057424 */ /* 0x000fe400078e00ff */
[----:B---3--:R3:W-:Y:S03]  /*0d40*/  STS.64 [UR8], R8 ;  /* 0x00000008ff007988 */ /* 0x0087e60008000a08 */
[----:B--2---:R-:W-:-:S05]  /*0d50*/  LOP3.LUT R4, R4, 0x10, R5, 0xd8, !PT ;  /* 0x0000001004047812 */ /* 0x004fca00078ed805 */
[----:B------:R3:W-:Y:S02]  /*0d60*/  STS [UR8+0x8], R4 ;  /* 0x00000804ff007988 */ /* 0x0007e40008000808 */
.L_x_31:
[----:B--2---:R-:W-:Y:S05]  /*0d70*/  BSYNC B3 ;  /* 0x0000000000037941 */ /* 0x004fea0003800000 */
.L_x_30:
[----:B------:R-:W-:Y:S04]  /*0d80*/  BSSY B4, `(.L_x_32) ;  /* 0x0000011000047945 */ /* 0x000fe80003800000 */
[----:B------:R-:W-:Y:S04]  /*0d90*/  BSSY B3, `(.L_x_33) ;  /* 0x000000e000037945 */ /* 0x000fe80003800000 */
[----:B------:R-:W-:Y:S05]  /*0da0*/  @P2 BRA `(.L_x_34) ;  /* 0x0000000000242947 */ /* 0x000fea0003800000 */
[----:B---34-:R-:W2:Y:S01]  /*0db0*/  LDS R4, [UR8+0x34] ;  /* 0x00003408ff047984 */ /* 0x018ea20008000800 */
[----:B------:R-:W-:-:S05]  /*0dc0*/  IMAD.MOV.U32 R5, RZ, RZ, 0x3f000000 ;  /* 0x3f000000ff057424 */ /* 0x000fca00078e00ff */
[----:B--2---:R-:W-:-:S05]  /*0dd0*/  LOP3.LUT R4, R4, 0xff000000, R5, 0xb8, !PT ;  /* 0xff00000004047812 */ /* 0x004fca00078eb805 */
[----:B------:R2:W-:Y:S01]  /*0de0*/  STS [UR8+0x34], R4 ;  /* 0x00003404ff007988 */ /* 0x0005e20008000808 */
[----:B------:R-:W-:Y:S05]  /*0df0*/  @P2 BRA `(.L_x_35) ;  /* 0x00000000001c2947 */ /* 0x000fea0003800000 */
[----:B--2---:R-:W2:Y:S01]  /*0e00*/  LDS R4, [UR8+0x38] ;  /* 0x00003808ff047984 */ /* 0x004ea20008000800 */
[----:B------:R-:W-:-:S05]  /*0e10*/  IMAD.MOV.U32 R5, RZ, RZ, 0x3f ;  /* 0x0000003fff057424 */ /* 0x000fca00078e00ff */
[----:B--2---:R-:W-:-:S05]  /*0e20*/  LOP3.LUT R4, R4, 0xff, R5, 0xb8, !PT ;  /* 0x000000ff04047812 */ /* 0x004fca00078eb805 */
[----:B------:R2:W-:Y:S02]  /*0e30*/  STS [UR8+0x38], R4 ;  /* 0x00003804ff007988 */ /* 0x0005e40008000808 */
.L_x_34:
[----:B------:R-:W-:Y:S05]  /*0e40*/  @P2 BREAK B3 ;  /* 0x0000000000032942 */ /* 0x000fea0003800000 */
[----:B------:R-:W-:Y:S05]  /*0e50*/  @P2 BRA `(.L_x_36) ;  /* 0x00000000000c2947 */ /* 0x000fea0003800000 */
[----:B------:R1:W-:Y:S02]  /*0e60*/  STS [UR8+0x20], R3 ;  /* 0x00002003ff007988 */ /* 0x0003e40008000808 */
.L_x_35:
[----:B------:R-:W-:Y:S05]  /*0e70*/  BSYNC B3 ;  /* 0x0000000000037941 */ /* 0x000fea0003800000 */
.L_x_33:
[----:B------:R1:W-:Y:S02]  /*0e80*/  @!P2 STS [UR8+0x24], R2 ;  /* 0x00002402ff00a988 */ /* 0x0003e40008000808 */
.L_x_36:
[----:B------:R-:W-:Y:S05]  /*0e90*/  BSYNC B4 ;  /* 0x0000000000047941 */ /* 0x000fea0003800000 */
.L_x_32:
[----:B------:R-:W-:Y:S05]  /*0ea0*/  WARPSYNC.ALL ;  /* 0x0000000000007948 */ /* 0x000fea0003800000 */
[----:B------:R-:W-:Y:S04]  /*0eb0*/  BSSY B4, `(.L_x_37) ;  /* 0x000000e000047945 */ /* 0x000fe80003800000 */
[----:B------:R-:W-:Y:S05]  /*0ec0*/  @P2 BRA `(.L_x_38) ;  /* 0x0000000000302947 */ /* 0x000fea0003800000 */
[----:B-1----:R-:W1:Y:S01]  /*0ed0*/  LDS R3, [UR8+0x34] ;  /* 0x00003408ff037984 */ /* 0x002e620008000800 */
[----:B--234-:R-:W2:Y:S03]  /*0ee0*/  LDC.64 R4, c[0x0][0x248] ;  /* 0x00009200ff047b82 */ /* 0x01cea60000000a00 */
        /* <DEDUP_REMOVED lines=10> */
.L_x_38:
[----:B------:R-:W-:Y:S05]  /*0f90*/  BSYNC B4 ;  /* 0x0000000000047941 */ /* 0x000fea0003800000 */
.L_x_37:
[----:B------:R-:W-:Y:S04]  /*0fa0*/  BSSY B4, `(.L_x_39) ;  /* 0x000001a000047945 */ /* 0x000fe80003800000 */
[----:B------:R-:W-:Y:S04]  /*0fb0*/  BSSY B5, `(.L_x_40) ;  /* 0x0000015000057945 */ /* 0x000fe80003800000 */
[----:B------:R-:W-:Y:S05]  /*0fc0*/  @P2 BRA `(.L_x_41) ;  /* 0x0000000000202947 */ /* 0x000fea0003800000 */
[----:B-12---:R-:W1:Y:S02]  /*0fd0*/  LDS R2, [UR8+0x34] ;  /* 0x00003408ff027984 */ /* 0x006e640008000800 */
[----:B-1----:R-:W-:-:S05]  /*0fe0*/  LOP3.LUT R2, R2, 0x38, RZ, 0xb8, !PT ;  /* 0x0000003802027812 */ /* 0x002fca00078eb8ff */
[----:B------:R1:W-:Y:S01]  /*0ff0*/  STS [UR8+0x34], R2 ;  /* 0x00003402ff007988 */ /* 0x0003e20008000808 */
[----:B------:R-:W-:Y:S05]  /*1000*/  @P2 BRA `(.L_x_42) ;  /* 0x0000000000202947 */ /* 0x000fea0003800000 */
[----:B-1----:R-:W1:Y:S01]  /*1010*/  LDS R2, [UR8+0x8] ;  /* 0x00000808ff027984 */ /* 0x002e620008000800 */
[----:B------:R-:W-:-:S05]  /*1020*/  IMAD.MOV.U32 R3, RZ, RZ, 0x780 ;  /* 0x00000780ff037424 */ /* 0x000fca00078e00ff */
[----:B-1----:R-:W-:-:S05]  /*1030*/  LOP3.LUT R2, R2, 0x300, R3, 0xd8, !PT ;  /* 0x0000030002027812 */ /* 0x002fca00078ed803 */
[----:B------:R1:W-:Y:S02]  /*1040*/  STS [UR8+0x8], R2 ;  /* 0x00000802ff007988 */ /* 0x0003e40008000808 */
.L_x_41:
[----:B------:R-:W-:Y:S05]  /*1050*/  @P2 BRA `(.L_x_43) ;  /* 0x0000000000282947 */ /* 0x000fea0003800000 */
[----:B-12---:R-:W1:Y:S02]  /*1060*/  LDS R2, [UR8+0x8] ;  /* 0x00000808ff027984 */ /* 0x006e640008000800 */
[----:B-1----:R-:W-:-:S05]  /*1070*/  LOP3.LUT R2, R2, 0x1800, RZ, 0xb8, !PT ;  /* 0x0000180002027812 */ /* 0x002fca00078eb8ff */
[----:B------:R2:W-:Y:S02]  /*1080*/  STS [UR8+0x8], R2 ;  /* 0x00000802ff007988 */ /* 0x0005e40008000808 */
.L_x_42:
[----:B------:R-:W-:Y:S05]  /*1090*/  @P2 BREAK B5 ;  /* 0x0000000000052942 */ /* 0x000fea0003800000 */
[----:B------:R-:W-:Y:S05]  /*10a0*/  @P2 BRA `(.L_x_44) ;  /* 0x0000000000242947 */ /* 0x000fea0003800000 */
[----:B-12---:R-:W1:Y:S01]  /*10b0*/  LDS R2, [UR8+0x8] ;  /* 0x00000808ff027984 */ /* 0x006e620008000800 */
[----:B------:R-:W-:-:S05]  /*10c0*/  IMAD.MOV.U32 R3, RZ, RZ, 0x6000 ;  /* 0x00006000ff037424 */ /* 0x000fca00078e00ff */
[----:B-1----:R-:W-:-:S04]  /*10d0*/  LOP3.LUT R2, R2, 0x6000, R3, 0xd8, !PT ;  /* 0x0000600002027812 */ /* 0x002fc800078ed803 */
[----:B------:R-:W-:-:S05]  /*10e0*/  LOP3.LUT R2, R2, 0x400000, RZ, 0xb8, !PT ;  /* 0x0040000002027812 */ /* 0x000fca00078eb8ff */
[----:B------:R1:W-:Y:S02]  /*10f0*/  STS [UR8+0x8], R2 ;  /* 0x00000802ff007988 */ /* 0x0003e40008000808 */
.L_x_43:
[----:B------:R-:W-:Y:S05]  /*1100*/  BSYNC B5 ;  /* 0x0000000000057941 */ /* 0x000fea0003800000 */
.L_x_40:
[----:B-12---:R-:W1:Y:S02]  /*1110*/  @!P2 LDS R2, [UR8+0x8] ;  /* 0x00000808ff02a984 */ /* 0x006e640008000800 */
[----:B-1----:R-:W-:-:S05]  /*1120*/  @!P2 LOP3.LUT R2, R2, 0x8000, RZ, 0xb8, !PT ;  /* 0x000080000202a812 */ /* 0x002fca00078eb8ff */
[----:B------:R1:W-:Y:S02]  /*1130*/  @!P2 STS [UR8+0x8], R2 ;  /* 0x00000802ff00a988 */ /* 0x0003e40008000808 */
.L_x_44:
[----:B------:R-:W-:Y:S05]  /*1140*/  BSYNC B4 ;  /* 0x0000000000047941 */ /* 0x000fea0003800000 */
.L_x_39:
[----:B------:R-:W-:Y:S05]  /*1150*/  WARPSYNC.ALL ;  /* 0x0000000000007948 */ /* 0x000fea0003800000 */
[----:B------:R-:W-:-:S04]  /*1160*/  UIADD3 UR5, UR5, 0x100, URZ ;  /* 0x0000010005057890 */ /* 0x000fc8000fffe03f */
[----:B------:R-:W-:-:S04]  /*1170*/  UIADD3 UR28, UP0, UR5, UR28, URZ ;  /* 0x0000001c051c7290 */ /* 0x000fc8000ff1e03f */
[----:B------:R-:W-:Y:S01]  /*1180*/  ULEA.HI.X.SX32 UR29, UR5, UR29, 0x1, UP0 ;  /* 0x0000001d051d7291 */ /* 0x000fe200080f0e3f */
[----:B------:R-:W-:Y:S11]  /*1190*/  @P0 BRA `(.L_x_45) ;  /* 0x0000000000280947 */ /* 0x000ff60003800000 */
[----:B-12---:R-:W3:Y:S01]  /*11a0*/  S2R R2, SR_LANEID ;  /* 0x0000000000027919 */ /* 0x006ee20000000000 */
[----:B------:R-:W-:Y:S05]  /*11b0*/  WARPSYNC.ALL ;  /* 0x0000000000007948 */ /* 0x000fea0003800000 */
[----:B---34-:R-:W-:-:S05]  /*11c0*/  IMAD.SHL.U32 R4, R2, 0x4, RZ ;  /* 0x0000000402047824 */ /* 0x018fca00078e00ff */
[----:B------:R-:W1:Y:S01]  /*11d0*/  LDS R5, [R4+UR8] ;  /* 0x0000000804057984 */ /* 0x000e620008000800 */
[----:B------:R-:W-:-:S05]  /*11e0*/  IADD3 R2, P1, R4, UR28, RZ ;  /* 0x0000001c04027c10 */ /* 0x000fca000ff3e0ff */
[----:B------:R-:W-:-:S05]  /*11f0*/  IMAD.X R3, RZ, RZ, UR29, P1 ;  /* 0x0000001dff037e24 */ /* 0x000fca00088e06ff */
[----:B-1----:R1:W2:Y:S01]  /*1200*/  ATOMG.E.EXCH.STRONG.GPU PT, RZ, [R2], R5 ;  /* 0x0000000502ff73a8 */ /* 0x0022a200041ee100 */
[----:B------:R-:W-:-:S04]  /*1210*/  DEPBAR {5,4,3,2,1,0} ;  /* 0x0000003f0000791a */ /* 0x000fc80000000000 */
[----:B------:R1:W-:Y:S01]  /*1220*/  UTMACCTL.IV [UR28] ;  /* 0x000000001c0079b9 */ /* 0x0003e20008000000 */
[----:B------:R-:W-:Y:S01]  /*1230*/  NOP ;  /* 0x0000000000007918 */ /* 0x000fe20000000000 */
.L_x_45:
[----:B------:R-:W-:Y:S05]  /*1240*/  @P0 BRA `(.L_x_46) ;  /* 0x00000000000c0947 */ /* 0x000fea0003800000 */
[----:B------:R0:W-:Y:S01]  /*1250*/  UTMACMDFLUSH ;  /* 0x00000000000079b7 */ /* 0x0001e20000000000 */
[----:B------:R-:W-:Y:S05]  /*1260*/  @P0 BRA `(.L_x_46) ;  /* 0x0000000000040947 */ /* 0x000fea0003800000 */
[----:B------:R-:W-:-:S04]  /*1270*/  DEPBAR.LE SB0, 0x0 ;  /* 0x000080000000791a */ /* 0x000fc80000000000 */
.L_x_46:
[----:B------:R-:W-:Y:S05]  /*1280*/  WARPSYNC.ALL ;  /* 0x0000000000007948 */ /* 0x000fea0003800000 */
[----:B--2---:R-:W-:Y:S01]  /*1290*/  BAR.SYNC.DEFER_BLOCKING 0x0 ;  /* 0x0000000000007b1d */ /* 0x004fe20000010000 */
[----:B------:R-:W-:Y:S01]  /*12a0*/  ISETP.GE.AND P0, PT, R7, 0x1, PT ;  /* 0x000000010700780c */ /* 0x000fe20003f06270 */
[----:B------:R-:W-:Y:S01]  /*12b0*/  USHF.L.U32 UR19, UR31, 0x6, URZ ;  /* 0x000000061f137899 */ /* 0x000fe2000800063f */
[----:B------:R-:W-:Y:S01]  /*12c0*/  CS2R R24, SRZ ;  /* 0x0000000000187805 */ /* 0x000fe2000001ff00 */
[----:B------:R-:W-:Y:S01]  /*12d0*/  USHF.L.U32 UR15, UR30, 0x6, URZ ;  /* 0x000000061e0f7899 */ /* 0x000fe2000800063f */
[----:B------:R-:W-:Y:S01]  /*12e0*/  CS2R R26, SRZ ;  /* 0x00000000001a7805 */ /* 0x000fe2000001ff00 */
[----:B------:R-:W-:Y:S01]  /*12f0*/  VOTEU.ALL UP0, P2 ;  /* 0x00000000003f7886 */ /* 0x000fe20001000000 */
[----:B------:R-:W-:Y:S01]  /*1300*/  UMOV UR6, 0x1 ;  /* 0x0000000100067882 */ /* 0x000fe20000000000 */
[----:B------:R-:W-:Y:S01]  /*1310*/  VOTEU.ALL UP1, P2 ;  /* 0x00000000003f7886 */ /* 0x000fe20001020000 */
[----:B------:R-:W-:-:S02]  /*1320*/  CS2R R28, SRZ ;  /* 0x00000000001c7805 */ /* 0x000fc4000001ff00 */
[----:B------:R-:W-:Y:S01]  /*1330*/  CS2R R30, SRZ ;  /* 0x00000000001e7805 */ /* 0x000fe2000001ff00 */
[----:B------:R-:W-:-:S04]  /*1340*/  @!UP0 UIADD3 UR10, -UR6, 0x100000, URZ ;  /* 0x00100000060a8890 */ /* 0x000fc8000fffe13f */
[----:B------:R-:W-:Y:S02]  /*1350*/  @!UP0 USHF.L.U32 UR11, UR10, 0xb, URZ ;  /* 0x0000000b0a0b8899 */ /* 0x000fe4000800063f */
[----:B------:R-:W-:Y:S01]  /*1360*/  @!UP0 USHF.L.U32 UR10, UR10, 0x1, URZ ;  /* 0x000000010a0a8899 */ /* 0x000fe2000800063f */
[----:B------:R-:W-:Y:S01]  /*1370*/  CS2R R32, SRZ ;  /* 0x0000000000207805 */ /* 0x000fe2000001ff00 */
[----:B------:R-:W-:-:S04]  /*1380*/  @!UP0 UIADD3 UR6, -UR6, 0x100000, URZ ;  /* 0x0010000006068890 */ /* 0x000fc8000fffe13f */
[----:B------:R-:W-:Y:S02]  /*1390*/  @!UP0 USHF.L.U32 UR7, UR6, 0xb, URZ ;  /* 0x0000000b06078899 */ /* 0x000fe4000800063f */
[----:B------:R-:W-:Y:S01]  /*13a0*/  @!UP0 USHF.L.U32 UR6, UR6, 0x1, URZ ;  /* 0x0000000106068899 */ /* 0x000fe2000800063f */
[----:B------:R-:W-:Y:S01]  /*13b0*/  CS2R R34, SRZ ;  /* 0x0000000000227805 */ /* 0x000fe2000001ff00 */
[----:B------:R-:W-:Y:S01]  /*13c0*/  VOTEU.ALL UP0, P2 ;  /* 0x00000000003f7886 */ /* 0x000fe20001000000 */
[----:B------:R-:W-:Y:S02]  /*13d0*/  CS2R R36, SRZ ;  /* 0x0000000000247805 */ /* 0x000fe4000001ff00 */
[----:B------:R-:W-:Y:S01]  /*13e0*/  CS2R R38, SRZ ;  /* 0x0000000000267805 */ /* 0x000fe2000001ff00 */
[----:B------:R-:W2:Y:S02]  /*13f0*/  FENCE.VIEW.ASYNC.S ;  /* 0x00000000000073c6 */ /* 0x000ea40000000000 */
[----:B--2---:R2:W4:Y:S02]  /*1400*/  @!UP0 SYNCS.EXCH.64 URZ, [UR8+0x4000], UR10 ;  /* 0x0040000a083f85b2 */ /* 0x0045240008000100 */
[----:B----4-:R-:W-:Y:S06]  /*1410*/  BAR.SYNC.DEFER_BLOCKING 0x0 ;  /* 0x0000000000007b1d */ /* 0x010fec0000010000 */
[----:B------:R2:W4:Y:S01]  /*1420*/  @!UP1 SYNCS.EXCH.64 URZ, [UR8+0x4008], UR6 ;  /* 0x00400806083f95b2 */ /* 0x0005220008000100 */
[----:B------:R-:W-:Y:S05]  /*1430*/  @!P0 BRA `(.L_x_47) ;  /* 0x0000000400288947 */ /* 0x000fea0003800000 */
[----:B---3--:R-:W3:Y:S01]  /*1440*/  LDC R4, c[0x0][0x230] ;  /* 0x00008c00ff047b82 */ /* 0x008ee20000000800 */
[----:B-1----:R-:W-:Y:S02]  /*1450*/  SHF.R.U32.HI R2, RZ, 0x5, R0 ;  /* 0x00000005ff027819 */ /* 0x002fe40000011600 */
[----:B------:R-:W-:Y:S02]  /*1460*/  CS2R R24, SRZ ;  /* 0x0000000000187805 */ /* 0x000fe4000001ff00 */
[----:B------:R-:W-:Y:S02]  /*1470*/  CS2R R26, SRZ ;  /* 0x00000000001a7805 */ /* 0x000fe4000001ff00 */
[----:B------:R-:W-:Y:S02]  /*1480*/  CS2R R28, SRZ ;  /* 0x00000000001c7805 */ /* 0x000fe4000001ff00 */
[----:B------:R-:W-:Y:S02]  /*1490*/  R2UR UR32, R2 ;  /* 0x00000000022072ca */ /* 0x000fe400000e0000 */
[----:B------:R-:W-:-:S02]  /*14a0*/  CS2R R30, SRZ ;  /* 0x00000000001e7805 */ /* 0x000fc4000001ff00 */
[----:B------:R-:W-:Y:S02]  /*14b0*/  CS2R R32, SRZ ;  /* 0x0000000000207805 */ /* 0x000fe4000001ff00 */
[----:B------:R-:W-:Y:S02]  /*14c0*/  CS2R R34, SRZ ;  /* 0x0000000000227805 */ /* 0x000fe4000001ff00 */
[----:B------:R-:W-:Y:S02]  /*14d0*/  CS2R R36, SRZ ;  /* 0x0000000000247805 */ /* 0x000fe4000001ff00 */
[----:B------:R-:W-:Y:S01]  /*14e0*/  CS2R R38, SRZ ;  /* 0x0000000000267805 */ /* 0x000fe2000001ff00 */
[----:B------:R-:W-:Y:S01]  /*14f0*/  UMOV UR5, URZ ;  /* 0x0000003f00057c82 */ /* 0x000fe20008000000 */
[----:B------:R-:W-:-:S05]  /*1500*/  UMOV UR18, URZ ;  /* 0x0000003f00127c82 */ /* 0x000fca0008000000 */
.L_x_49:
[----:B----4-:R-:W-:Y:S01]  /*1510*/  BAR.SYNC.DEFER_BLOCKING 0x0 ;  /* 0x0000000000007b1d */ /* 0x010fe20000010000 */
[----:B------:R-:W-:Y:S01]  /*1520*/  ULEA UR33, UR5, UR8, 0x3 ;  /* 0x0000000805217291 */ /* 0x000fe2000f8e183f */
[----:B------:R-:W-:Y:S01]  /*1530*/  @!P2 IMAD.MOV.U32 R3, RZ, RZ, 0x2000 ;  /* 0x00002000ff03a424 */ /* 0x000fe200078e00ff */
[----:B------:R-:W-:Y:S01]  /*1540*/  ELECT P1, URZ, PT ;  /* 0x00000000003f782f */ /* 0x000fe20003820000 */
[----:B------:R-:W-:Y:S01]  /*1550*/  IMAD.U32 R2, RZ, RZ, UR4 ;  /* 0x00000004ff027e24 */ /* 0x000fe2000f8e00ff */
[----:B------:R-:W-:Y:S02]  /*1560*/  ULEA UR16, UR5, UR8, 0xc ;  /* 0x0000000805107291 */ /* 0x000fe4000f8e603f */
[----:B------:R-:W-:Y:S02]  /*1570*/  ISETP.LT.U32.AND P1, PT, R6, 0x20, P1 ;  /* 0x000000200600780c */ /* 0x000fe40000f21070 */
[----:B------:R-:W-:Y:S02]  /*1580*/  ELECT P0, URZ, PT ;  /* 0x00000000003f782f */ /* 0x000fe40003800000 */
[----:B------:R-:W-:Y:S01]  /*1590*/  SHF.L.U32 R2, R2, 0x1f, RZ ;  /* 0x0000001f02027819 */ /* 0x000fe200000006ff */
[----:B------:R-:W-:Y:S01]  /*15a0*/  UIADD3 UR12, UR16, 0x2000, URZ ;  /* 0x00002000100c7890 */ /* 0x000fe2000fffe03f */
[----:B------:R-:W-:Y:S01]  /*15b0*/  ISETP.LT.U32.AND P0, PT, R6, 0x20, P0 ;  /* 0x000000200600780c */ /* 0x000fe20000701070 */
[----:B------:R-:W-:Y:S01]  /*15c0*/  UMOV UR14, UR18 ;  /* 0x00000012000e7c82 */ /* 0x000fe20008000000 */
[----:B------:R-:W-:-:S02]  /*15d0*/  USHF.L.U32 UR9, UR32, 0x5, URZ ;  /* 0x0000000520097899 */ /* 0x000fc4000800063f */
[----:B------:R-:W-:Y:S02]  /*15e0*/  USHF.R.U32.HI UR20, URZ, 0x4, UR16 ;  /* 0x000000043f147899 */ /* 0x000fe40008011610 */
[----:B------:R-:W-:Y:S01]  /*15f0*/  ULOP3.LUT UR9, UR9, 0x80, URZ, 0xc0, !UPT ;  /* 0x0000008009097892 */ /* 0x000fe2000f8ec03f */
[----:B------:R-:W-:Y:S01]  /*1600*/  VOTEU.ANY UP0, P1 ;  /* 0x00000000003f7886 */ /* 0x000fe20000800100 */
[----:B------:R-:W-:Y:S02]  /*1610*/  VOTEU.ANY UP2, P1 ;  /* 0x00000000003f7886 */ /* 0x000fe40000840100 */
[----:B------:R-:W-:Y:S01]  /*1620*/  ULEA.HI UR9, UR12, UR9, URZ, 0x1c ;  /* 0x000000090c097291 */ /* 0x000fe2000f8fe03f */
[----:B------:R1:W-:Y:S01]  /*1630*/  @!P2 SYNCS.ARRIVE.TRANS64 RZ, [UR33+0x4000], R3 ;  /* 0x00400003ffffa9a7 */ /* 0x0003e20008000021 */
[----:B------:R4:W-:Y:S06]  /*1640*/  MEMBAR.ALL.CTA ;  /* 0x0000000000007992 */ /* 0x0009ec0000008000 */
[----:B----4-:R-:W4:Y:S01]  /*1650*/  FENCE.VIEW.ASYNC.S ;  /* 0x00000000000073c6 */ /* 0x010f220000000000 */
[----:B------:R-:W-:Y:S01]  /*1660*/  @UP0 UIADD3 UR17, UR33, 0x4000, URZ ;  /* 0x0000400021110890 */ /* 0x000fe2000fffe03f */
[----:B--2---:R-:W-:Y:S01]  /*1670*/  @UP0 UMOV UR6, UR24 ;  /* 0x0000001800060c82 */ /* 0x004fe20008000000 */
[----:B------:R-:W-:Y:S01]  /*1680*/  @UP0 UMOV UR7, UR25 ;  /* 0x0000001900070c82 */ /* 0x000fe20008000000 */
[----:B----4-:R-:W-:Y:S01]  /*1690*/  VOTEU.ANY UP1, P0 ;  /* 0x00000000003f7886 */ /* 0x010fe20000020100 */
[----:B------:R-:W-:Y:S01]  /*16a0*/  VOTEU.ANY UP3, P0 ;  /* 0x00000000003f7886 */ /* 0x000fe20000060100 */
[----:B------:R-:W-:-:S02]  /*16b0*/  ULOP3.LUT UR9, UR9, 0x3fff, URZ, 0xc0, !UPT ;  /* 0x00003fff09097892 */ /* 0x000fc4000f8ec03f */
[----:B------:R-:W-:Y:S02]  /*16c0*/  USGXT.U32 UR20, UR20, 0xe ;  /* 0x0000000e1414789a */ /* 0x000fe40008000000 */
[----:B------:R-:W-:Y:S01]  /*16d0*/  @UP1 UIADD3 UR13, UR33, 0x4000, URZ ;  /* 0x00004000210d1890 */ /* 0x000fe2000fffe03f */
[----:B------:R-:W-:Y:S01]  /*16e0*/  @UP1 UMOV UR10, UR26 ;  /* 0x0000001a000a1c82 */ /* 0x000fe20008000000 */
[----:B------:R-:W-:Y:S01]  /*16f0*/  @UP1 UMOV UR11, UR27 ;  /* 0x0000001b000b1c82 */ /* 0x000fe20008000000 */
[----:B------:R-:W-:Y:S01]  /*1700*/  UMOV UR21, 0x80000020 ;  /* 0x8000002000157882 */ /* 0x000fe20000000000 */
[----:B------:R-:W-:Y:S01]  /*1710*/  UMOV UR22, UR9 ;  /* 0x0000000900167c82 */ /* 0x000fe20008000000 */
[----:B------:R-:W-:Y:S01]  /*1720*/  UMOV UR23, 0x80000020 ;  /* 0x8000002000177882 */ /* 0x000fe20000000000 */
[----:B------:R-:W-:Y:S06]  /*1730*/  BAR.SYNC.DEFER_BLOCKING 0x0 ;  /* 0x0000000000007b1d */ /* 0x000fec0000010000 */
[----:B------:R1:W-:Y:S02]  /*1740*/  @UP2 UTMALDG.2D [UR16], [UR6] ;  /* 0x00000010060025b4 */ /* 0x0003e40008008000 */
[----:B------:R-:W-:Y:S06]  /*1750*/  BAR.SYNC.DEFER_BLOCKING 0x0 ;  /* 0x0000000000007b1d */ /* 0x000fec0000010000 */
[----:B------:R1:W-:Y:S02]  /*1760*/  @UP3 UTMALDG.2D [UR12], [UR10] ;  /* 0x0000000c0a0035b4 */ /* 0x0003e40008008000 */
[----:B------:R-:W-:Y:S06]  /*1770*/  BAR.SYNC.DEFER_BLOCKING 0x0 ;  /* 0x0000000000007b1d */ /* 0x000fec0000010000 */
[----:B------:R-:W2:Y:S02]  /*1780*/  SYNCS.PHASECHK.TRANS64.TRYWAIT P0, [UR33+0x4000], R2 ;  /* 0x00400002ff0075a7 */ /* 0x000ea40008000161 */
[----:B-12---:R-:W-:Y:S05]  /*1790*/  @!P0 BRA `(.L_x_48) ;  /* 0x0000000400008947 */ /* 0x006fea0003800000 */
.L_x_50:
[----:B------:R-:W-:Y:S02]  /*17a0*/  WARPGROUP.DEPBAR.LE gsb0, 0x0 ;  /* 0x00008000000079c5 */ /* 0x000fe40000010000 */
[----:B------:R-:W-:Y:S01]  /*17b0*/  WARPGROUP.ARRIVE ;  /* 0x00000000000079c5 */ /* 0x000fe20000000000 */
[----:B------:R-:W-:Y:S01]  /*17c0*/  UIADD3 UR18, UR18, 0x20, URZ ;  /* 0x0000002012127890 */ /* 0x000fe2000fffe03f */
[----:B------:R-:W-:Y:S01]  /*17d0*/  UMOV UR6, UR20 ;  /* 0x0000001400067c82 */ /* 0x000fe20008000000 */
[----:B------:R-:W-:Y:S01]  /*17e0*/  UMOV UR7, URZ ;  /* 0x0000003f00077c82 */ /* 0x000fe20008000000 */
[----:B------:R-:W-:Y:S02]  /*17f0*/  UIADD3 UR5, UR5, 0x1, URZ ;  /* 0x0000000105057890 */ /* 0x000fe4000fffe03f */
[----:B------:R-:W-:Y:S01]  /*1800*/  HGMMA.64x32x16.F32 R24, gdesc[UR20], R24 ;  /* 0x00600000141879f0 */ /* 0x000fe20008700818 */
[----:B------:R-:W-:Y:S01]  /*1810*/  UMOV UR22, 0xfffffffe ;  /* 0xfffffffe00167882 */ /* 0x000fe20000000000 */
[----:B------:R-:W-:Y:S01]  /*1820*/  UMOV UR23, 0x7fffffdf ;  /* 0x7fffffdf00177882 */ /* 0x000fe20000000000 */
[----:B---3--:R-:W-:Y:S01]  /*1830*/  ISETP.LE.AND P0, PT, R4, UR18, PT ;  /* 0x0000001204007c0c */ /* 0x008fe2000bf03270 */
[----:B------:R-:W-:-:S02]  /*1840*/  UIADD3.64 UR20, UR6, -UR22, URZ ;  /* 0x8000001606147297 */ /* 0x000fc4000fffe03f */
[----:B------:R-:W-:Y:S01]  /*1850*/  UISETP.NE.U32.AND UP0, UPT, UR5, 0x2, UPT ;  /* 0x000000020500788c */ /* 0x000fe2000bf05070 */
[----:B------:R-:W-:Y:S01]  /*1860*/  UMOV UR6, UR9 ;  /* 0x0000000900067c82 */ /* 0x000fe20008000000 */
[----:B------:R-:W-:Y:S02]  /*1870*/  UMOV UR7, URZ ;  /* 0x0000003f00077c82 */ /* 0x000fe40008000000 */
[----:B------:R-:W-:Y:S02]  /*1880*/  USEL UR5, UR5, URZ, UP0 ;  /* 0x0000003f05057287 */ /* 0x000fe40008000000 */
[----:B------:R-:W-:Y:S02]  /*1890*/  UIADD3.64 UR22, UR6, -UR22, URZ ;  /* 0x8000001606167297 */ /* 0x000fe4000fffe03f */
[----:B------:R-:W-:-:S04]  /*18a0*/  USEL UR6, URZ, 0x1, UP0 ;  /* 0x000000013f067887 */ /* 0x000fc80008000000 */
[----:B------:R-:W-:-:S03]  /*18b0*/  ULOP3.LUT UR4, UR4, UR6, URZ, 0x3c, !UPT ;  /* 0x0000000604047292 */ /* 0x000fc6000f8e3c3f */
[----:B------:R-:W-:Y:S01]  /*18c0*/  HGMMA.64x32x16.F32 R24, gdesc[UR20], R24, gsb0 ;  /* 0x00600000141879f0 */ /* 0x000fe20008000818 */
[----:B------:R-:W-:Y:S08]  /*18d0*/  @!P0 BRA `(.L_x_49) ;  /* 0xfffffffc000c8947 */ /* 0x000ff0000383ffff */
.L_x_47:
[----:B------:R-:W-:Y:S02]  /*18e0*/  WARPGROUP.DEPBAR.LE gsb0, 0x0 ;  /* 0x00008000000079c5 */ /* 0x000fe40000010000 */
[----:B----4-:R-:W-:Y:S01]  /*18f0*/  BAR.SYNC.DEFER_BLOCKING 0x0 ;  /* 0x0000000000007b1d */ /* 0x010fe20000010000 */
[C---:B-1----:R-:W-:Y:S01]  /*1900*/  IMAD.SHL.U32 R2, R0.reuse, 0x40, RZ ;  /* 0x0000004000027824 */ /* 0x042fe200078e00ff */
[----:B---3--:R-:W-:Y:S01]  /*1910*/  SHF.R.U32.HI R4, RZ, 0x1, R0 ;  /* 0x00000001ff047819 */ /* 0x008fe20000011600 */
[----:B------:R-:W-:Y:S01]  /*1920*/  IMAD.SHL.U32 R3, R0, 0x10, RZ ;  /* 0x0000001000037824 */ /* 0x000fe200078e00ff */
[----:B------:R-:W-:Y:S02]  /*1930*/  F2FP.F16.F32.PACK_AB R24, R25, R24 ;  /* 0x000000181918723e */ /* 0x000fe400000000ff */
[----:B------:R-:W-:Y:S02]  /*1940*/  ELECT P0, URZ, PT ;  /* 0x00000000003f782f */ /* 0x000fe40003800000 */
[----:B------:R-:W-:Y:S01]  /*1950*/  LOP3.LUT R2, R2, 0x1800, RZ, 0xc0, !PT ;  /* 0x0000180002027812 */ /* 0x000fe200078ec0ff */
[----:B------:R-:W-:Y:S01]  /*1960*/  UMOV UR9, UR15 ;  /* 0x0000000f00097c82 */ /* 0x000fe20008000000 */
[----:B------:R-:W-:Y:S01]  /*1970*/  LOP3.LUT R5, R4, 0x40, RZ, 0xc0, !PT ;  /* 0x0000004004057812 */ /* 0x000fe200078ec0ff */
[----:B--2---:R-:W-:Y:S01]  /*1980*/  UMOV UR10, UR19 ;  /* 0x00000013000a7c82 */ /* 0x004fe20008000000 */
[----:B------:R-:W-:-:S02]  /*1990*/  LOP3.LUT R2, R2, 0x70, R3, 0xf8, !PT ;  /* 0x0000007002027812 */ /* 0x000fc400078ef803 */
[----:B------:R-:W-:Y:S01]  /*19a0*/  LOP3.LUT R5, R5, 0x10, R0, 0xf8, !PT ;  /* 0x0000001005057812 */ /* 0x000fe200078ef800 */
[----:B------:R-:W-:Y:S01]  /*19b0*/  IMAD.SHL.U32 R0, R0, 0x80, RZ ;  /* 0x0000008000007824 */ /* 0x000fe200078e00ff */
[----:B------:R-:W-:Y:S02]  /*19c0*/  F2FP.F16.F32.PACK_AB R25, R27, R26 ;  /* 0x0000001a1b19723e */ /* 0x000fe400000000ff */
[----:B------:R-:W-:Y:S02]  /*19d0*/  LOP3.LUT R5, R2, R5, RZ, 0x3c, !PT ;  /* 0x0000000502057212 */ /* 0x000fe400078e3cff */
[----:B------:R-:W-:Y:S02]  /*19e0*/  F2FP.F16.F32.PACK_AB R32, R33, R32 ;  /* 0x000000202120723e */ /* 0x000fe400000000ff */
[----:B------:R-:W-:Y:S02]  /*19f0*/  LOP3.LUT R0, R5, 0x780, R0, 0xf8, !PT ;  /* 0x0000078005007812 */ /* 0x000fe400078ef800 */
[----:B------:R-:W-:Y:S01]  /*1a00*/  F2FP.F16.F32.PACK_AB R26, R29, R28 ;  /* 0x0000001c1d1a723e */ /* 0x000fe200000000ff */
[----:B------:R-:W1:Y:S02]  /*1a10*/  @!P2 SYNCS.CCTL.IV [UR8+0x4000] ;  /* 0x00400000ff00a9b1 */ /* 0x000e640008000008 */
[----:B-1----:R-:W-:Y:S01]  /*1a20*/  BAR.SYNC.DEFER_BLOCKING 0x0 ;  /* 0x0000000000007b1d */ /* 0x002fe20000010000 */
[C---:B------:R-:W-:Y:S01]  /*1a30*/  LOP3.LUT R2, R0.reuse, 0x20, RZ, 0x3c, !PT ;  /* 0x0000002000027812 */ /* 0x040fe200078e3cff */
[----:B------:R-:W-:Y:S01]  /*1a40*/  VIADD R0, R0, UR8 ;  /* 0x0000000800007c36 */ /* 0x000fe20008000000 */
[----:B------:R-:W-:-:S02]  /*1a50*/  F2FP.F16.F32.PACK_AB R27, R31, R30 ;  /* 0x0000001e1f1b723e */ /* 0x000fc400000000ff */
[----:B------:R-:W-:Y:S01]  /*1a60*/  F2FP.F16.F32.PACK_AB R33, R35, R34 ;  /* 0x000000222321723e */ /* 0x000fe200000000ff */
[----:B------:R-:W-:Y:S01]  /*1a70*/  VIADD R2, R2, UR8 ;  /* 0x0000000802027c36 */ /* 0x000fe20008000000 */
[----:B------:R-:W-:Y:S02]  /*1a80*/  F2FP.F16.F32.PACK_AB R34, R37, R36 ;  /* 0x000000242522723e */ /* 0x000fe400000000ff */
[----:B------:R-:W-:Y:S02]  /*1a90*/  F2FP.F16.F32.PACK_AB R35, R39, R38 ;  /* 0x000000262723723e */ /* 0x000fe400000000ff */
[----:B------:R-:W-:Y:S01]  /*1aa0*/  ISETP.LT.U32.AND P0, PT, R6, 0x20, P0 ;  /* 0x000000200600780c */ /* 0x000fe20000701070 */
[----:B------:R-:W1:Y:S02]  /*1ab0*/  @!P2 SYNCS.CCTL.IV [UR8+0x4008] ;  /* 0x00400800ff00a9b1 */ /* 0x000e640008000008 */
[----:B-1----:R-:W-:Y:S10]  /*1ac0*/  STSM.16.M88.4 [R0], R24 ;  /* 0x0000001800007844 */ /* 0x002ff40000000200 */
[----:B------:R-:W-:Y:S01]  /*1ad0*/  VOTEU.ANY UP0, P0 ;  /* 0x00000000003f7886 */ /* 0x000fe20000000100 */
[----:B------:R-:W-:Y:S01]  /*1ae0*/  VOTEU.ANY UP1, P0 ;  /* 0x00000000003f7886 */ /* 0x000fe20000020100 */
[----:B------:R-:W-:Y:S03]  /*1af0*/  STSM.16.M88.4 [R2], R32 ;  /* 0x0000002002007844 */ /* 0x000fe60000000200 */
[----:B------:R-:W-:Y:S01]  /*1b00*/  @UP0 UMOV UR6, UR28 ;  /* 0x0000001c00060c82 */ /* 0x000fe20008000000 */
[----:B------:R-:W-:Y:S01]  /*1b10*/  @UP0 UMOV UR7, UR29 ;  /* 0x0000001d00070c82 */ /* 0x000fe20008000000 */
[----:B------:R1:W-:Y:S06]  /*1b20*/  MEMBAR.ALL.CTA ;  /* 0x0000000000007992 */ /* 0x0003ec0000008000 */
[----:B-1----:R-:W1:Y:S02]  /*1b30*/  FENCE.VIEW.ASYNC.S ;  /* 0x00000000000073c6 */ /* 0x002e640000000000 */
[----:B-1----:R-:W-:Y:S06]  /*1b40*/  BAR.SYNC.DEFER_BLOCKING 0x0 ;  /* 0x0000000000007b1d */ /* 0x002fec0000010000 */
[----:B------:R1:W-:Y:S01]  /*1b50*/  @UP1 UTMASTG.2D [UR8], [UR6] ;  /* 0x00000008060013b5 */ /* 0x0003e20008008000 */
[----:B------:R0:W-:Y:S01]  /*1b60*/  UTMACMDFLUSH ;  /* 0x00000000000079b7 */ /* 0x0001e20000000000 */
[----:B------:R-:W-:-:S04]  /*1b70*/  DEPBAR.LE SB0, 0x0 ;  /* 0x000080000000791a */ /* 0x000fc80000000000 */
[----:B------:R-:W-:Y:S06]  /*1b80*/  BAR.SYNC.DEFER_BLOCKING 0x0 ;  /* 0x0000000000007b1d */ /* 0x000fec0000010000 */
[----:B-1----:R-:W-:Y:S05]  /*1b90*/  EXIT ;  /* 0x000000000000794d */ /* 0x002fea0003800000 */
.L_x_48:
[----:B------:R-:W1:Y:S02]  /*1ba0*/  SYNCS.PHASECHK.TRANS64.TRYWAIT P0, [UR33+0x4000], R2 ;  /* 0x00400002ff0075a7 */ /* 0x000e640008000161 */
[----:B-1----:R-:W-:Y:S05]  /*1bb0*/  @!P0 BRA `(.L_x_48) ;  /* 0xfffffffc00f88947 */ /* 0x002fea000383ffff */
[----:B------:R-:W-:Y:S05]  /*1bc0*/  BRA `(.L_x_50) ;  /* 0xfffffff800f47947 */ /* 0x000fea000383ffff */
.L_x_51:
[----:B------:R-:W-:-:S00]  /*1bd0*/  BRA `(.L_x_51) ;  /* 0xfffffffc00fc7947 */ /* 0x000fc0000383ffff */
[----:B------:R-:W-:-:S00]  /*1be0*/  NOP ;  /* 0x0000000000007918 */ /* 0x000fc00000000000 */
        /* <DEDUP_REMOVED lines=9> */
.L_x_52:


//--------------------- .nv.shared.gluon_wgmma    --------------------------
	.section	.nv.shared.gluon_wgmma,"aw",@nobits
	.sectionflags	@""
	.align	16
	.zero		1024


//--------------------- .nv.shared.reserved.0     --------------------------
	.section	.nv.shared.reserved.0,"aw",@nobits
	.weak		__nv_reservedSMEM_offset_0_alias
	.size		__nv_reservedSMEM_offset_0_alias, 0, 0
	.other		__nv_reservedSMEM_offset_0_alias,@"STO_CUDA_RESERVED_SHARED STV_DEFAULT"
__nv_reservedSMEM_offset_0_alias:
	.zero		0


//--------------------- .nv.constant0.gluon_wgmma --------------------------
	.section	.nv.constant0.gluon_wgmma,"a",@progbits
	.sectionflags	@""
	.align	4
.nv.constant0.gluon_wgmma:
	.zero		608


//--------------------- SYMBOLS --------------------------

	.type		.nv.reservedSmem.offset0,@object
	.size		.nv.reservedSmem.offset0,0x4
